	.headerflags	@"EF_CUDA_TEXMODE_UNIFIED EF_CUDA_64BIT_ADDRESS EF_CUDA_ACCELERATORS EF_CUDA_SM90 EF_CUDA_VIRTUAL_SM(EF_CUDA_SM90)"
	.elftype	@"ET_EXEC"


//--------------------- .nv.info                  --------------------------
	.section	.nv.info,"",@"SHT_CUDA_INFO"
	.align	4


	//----- nvinfo : EIATTR_REGCOUNT
	.align		4
        /*0000*/ 	.byte	0x04, 0x2f
        /*0002*/ 	.short	(.L_1 - .L_0)
	.align		4
.L_0:
        /*0004*/ 	.word	index@(triton_poi_fused_max_pool2d_with_indices_33)
        /*0008*/ 	.word	0x000000ab


	//----- nvinfo : EIATTR_MIN_STACK_SIZE
	.align		4
.L_1:
        /*000c*/ 	.byte	0x04, 0x12
        /*000e*/ 	.short	(.L_3 - .L_2)
	.align		4
.L_2:
        /*0010*/ 	.word	index@(triton_poi_fused_max_pool2d_with_indices_33)
        /*0014*/ 	.word	0x00000000


	//----- nvinfo : EIATTR_FRAME_SIZE
	.align		4
.L_3:
        /*0018*/ 	.byte	0x04, 0x11
        /*001a*/ 	.short	(.L_5 - .L_4)
	.align		4
.L_4:
        /*001c*/ 	.word	index@(triton_poi_fused_max_pool2d_with_indices_33)
        /*0020*/ 	.word	0x00000000


	//----- nvinfo : EIATTR_MIN_STACK_SIZE
	.align		4
.L_5:
        /*0024*/ 	.byte	0x04, 0x12
        /*0026*/ 	.short	(.L_7 - .L_6)
	.align		4
.L_6:
        /*0028*/ 	.word	index@(triton_poi_fused_max_pool2d_with_indices_33)
        /*002c*/ 	.word	0x00000000
.L_7:


//--------------------- .nv.info.triton_poi_fused_max_pool2d_with_indices_33 --------------------------
	.section	.nv.info.triton_poi_fused_max_pool2d_with_indices_33,"",@"SHT_CUDA_INFO"
	.sectionflags	@""
	.align	4


	//----- nvinfo : EIATTR_CUDA_API_VERSION
	.align		4
        /*0000*/ 	.byte	0x04, 0x37
        /*0002*/ 	.short	(.L_9 - .L_8)
.L_8:
        /*0004*/ 	.word	0x0000007c


	//----- nvinfo : EIATTR_KPARAM_INFO
	.align		4
.L_9:
        /*0008*/ 	.byte	0x04, 0x17
        /*000a*/ 	.short	(.L_11 - .L_10)
.L_10:
        /*000c*/ 	.word	0x00000000
        /*0010*/ 	.short	0x0004
        /*0012*/ 	.short	0x001c
        /*0014*/ 	.byte	0x00, 0xf0, 0x11, 0x00


	//----- nvinfo : EIATTR_KPARAM_INFO
	.align		4
.L_11:
        /*0018*/ 	.byte	0x04, 0x17
        /*001a*/ 	.short	(.L_13 - .L_12)
.L_12:
        /*001c*/ 	.word	0x00000000
        /*0020*/ 	.short	0x0003
        /*0022*/ 	.short	0x0018
        /*0024*/ 	.byte	0x00, 0xf0, 0x11, 0x00


	//----- nvinfo : EIATTR_KPARAM_INFO
	.align		4
.L_13:
        /*0028*/ 	.byte	0x04, 0x17
        /*002a*/ 	.short	(.L_15 - .L_14)
.L_14:
        /*002c*/ 	.word	0x00000000
        /*0030*/ 	.short	0x0002
        /*0032*/ 	.short	0x0010
        /*0034*/ 	.byte	0x00, 0xf4, 0x21, 0x00


	//----- nvinfo : EIATTR_KPARAM_INFO
	.align		4
.L_15:
        /*0038*/ 	.byte	0x04, 0x17
        /*003a*/ 	.short	(.L_17 - .L_16)
.L_16:
        /*003c*/ 	.word	0x00000000
        /*0040*/ 	.short	0x0001
        /*0042*/ 	.short	0x0008
        /*0044*/ 	.byte	0x00, 0xf4, 0x21, 0x00


	//----- nvinfo : EIATTR_KPARAM_INFO
	.align		4
.L_17:
        /*0048*/ 	.byte	0x04, 0x17
        /*004a*/ 	.short	(.L_19 - .L_18)
.L_18:
        /*004c*/ 	.word	0x00000000
        /*0050*/ 	.short	0x0000
        /*0052*/ 	.short	0x0000
        /*0054*/ 	.byte	0x00, 0xf4, 0x21, 0x00


	//----- nvinfo : EIATTR_SPARSE_MMA_MASK
	.align		4
.L_19:
        /*0058*/ 	.byte	0x03, 0x50
        /*005a*/ 	.short	0x0000


	//----- nvinfo : EIATTR_MAXREG_COUNT
	.align		4
        /*005c*/ 	.byte	0x03, 0x1b
        /*005e*/ 	.short	0x00ff


	//----- nvinfo : EIATTR_EXIT_INSTR_OFFSETS
	.align		4
        /*0060*/ 	.byte	0x04, 0x1c
        /*0062*/ 	.short	(.L_21 - .L_20)


	//   ....[0]....
.L_20:
        /*0064*/ 	.word	0x00005150


	//   ....[1]....
        /*0068*/ 	.word	0x00005170


	//----- nvinfo : EIATTR_REQNTID
	.align		4
.L_21:
        /*006c*/ 	.byte	0x04, 0x10
        /*006e*/ 	.short	(.L_23 - .L_22)
.L_22:
        /*0070*/ 	.word	0x00000100
        /*0074*/ 	.word	0x00000001
        /*0078*/ 	.word	0x00000001


	//----- nvinfo : EIATTR_CBANK_PARAM_SIZE
	.align		4
.L_23:
        /*007c*/ 	.byte	0x03, 0x19
        /*007e*/ 	.short	0x0020


	//----- nvinfo : EIATTR_PARAM_CBANK
	.align		4
        /*0080*/ 	.byte	0x04, 0x0a
        /*0082*/ 	.short	(.L_25 - .L_24)
	.align		4
.L_24:
        /*0084*/ 	.word	index@(.nv.constant0.triton_poi_fused_max_pool2d_with_indices_33)
        /*0088*/ 	.short	0x0210
        /*008a*/ 	.short	0x0020


	//----- nvinfo : EIATTR_SW_WAR
	.align		4
.L_25:
        /*008c*/ 	.byte	0x04, 0x36
        /*008e*/ 	.short	(.L_27 - .L_26)
.L_26:
        /*0090*/ 	.word	0x00000008
.L_27:


//--------------------- .nv.callgraph             --------------------------
	.section	.nv.callgraph,"",@"SHT_CUDA_CALLGRAPH"
	.align	4
	.sectionentsize	8
	.align		4
        /*0000*/ 	.word	0x00000000
	.align		4
        /*0004*/ 	.word	0xffffffff
	.align		4
        /*0008*/ 	.word	0x00000000
	.align		4
        /*000c*/ 	.word	0xfffffffe
	.align		4
        /*0010*/ 	.word	0x00000000
	.align		4
        /*0014*/ 	.word	0xfffffffd
	.align		4
        /*0018*/ 	.word	0x00000000
	.align		4
        /*001c*/ 	.word	0xfffffffc


//--------------------- .text.triton_poi_fused_max_pool2d_with_indices_33 --------------------------
	.section	.text.triton_poi_fused_max_pool2d_with_indices_33,"ax",@progbits
	.sectionflags	@"SHF_BARRIERS=1"
	.align	128
        .global         triton_poi_fused_max_pool2d_with_indices_33
        .type           triton_poi_fused_max_pool2d_with_indices_33,@function
        .size           triton_poi_fused_max_pool2d_with_indices_33,(.L_x_1 - triton_poi_fused_max_pool2d_with_indices_33)
        .other          triton_poi_fused_max_pool2d_with_indices_33,@"STO_CUDA_ENTRY STV_DEFAULT"
triton_poi_fused_max_pool2d_with_indices_33:
.text.triton_poi_fused_max_pool2d_with_indices_33:
[----:B------:R-:W0:Y:S01]  /*0000*/  LDC R1, c[0x0][0x28] ;  /* 0x00000a00ff017b82 */ /* 0x000e220000000800 */
[----:B------:R-:W1:Y:S01]  /*0010*/  S2R R14, SR_TID.X ;  /* 0x00000000000e7919 */ /* 0x000e620000002100 */
[----:B------:R-:W-:Y:S02]  /*0020*/  CS2R R20, SRZ ;  /* 0x0000000000147805 */ /* 0x000fe4000001ff00 */
[----:B------:R-:W-:Y:S02]  /*0030*/  CS2R R22, SRZ ;  /* 0x0000000000167805 */ /* 0x000fe4000001ff00 */
[----:B------:R-:W-:Y:S01]  /*0040*/  CS2R R28, SRZ ;  /* 0x00000000001c7805 */ /* 0x000fe2000001ff00 */
[----:B------:R-:W2:Y:S01]  /*0050*/  S2R R13, SR_CTAID.Y ;  /* 0x00000000000d7919 */ /* 0x000ea20000002600 */
[----:B------:R-:W-:Y:S01]  /*0060*/  CS2R R30, SRZ ;  /* 0x00000000001e7805 */ /* 0x000fe2000001ff00 */
[----:B------:R-:W-:Y:S01]  /*0070*/  ULDC.64 UR6, c[0x0][0x208] ;  /* 0x0000820000067ab9 */ /* 0x000fe20000000a00 */
[----:B------:R-:W3:Y:S01]  /*0080*/  S2R R12, SR_CTAID.X ;  /* 0x00000000000c7919 */ /* 0x000ee20000002500 */
[----:B-1----:R-:W-:Y:S01]  /*0090*/  SHF.R.U32.HI R0, RZ, 0x4, R14 ;  /* 0x00000004ff007819 */ /* 0x002fe2000001160e */
[----:B------:R-:W-:-:S02]  /*00a0*/  IMAD.SHL.U32 R4, R14, 0x10, RZ ;  /* 0x000000100e047824 */ /* 0x000fc400078e00ff */
[----:B--2---:R-:W-:Y:S01]  /*00b0*/  IMAD.SHL.U32 R13, R13, 0x10, RZ ;  /* 0x000000100d0d7824 */ /* 0x004fe200078e00ff */
[----:B------:R-:W-:Y:S02]  /*00c0*/  SGXT.U32 R0, R0, 0x4 ;  /* 0x000000040000781a */ /* 0x000fe40000000000 */
[----:B------:R-:W-:Y:S02]  /*00d0*/  LOP3.LUT R15, R4, 0xf0, RZ, 0xc0, !PT ;  /* 0x000000f0040f7812 */ /* 0x000fe400078ec0ff */
[----:B------:R-:W-:Y:S02]  /*00e0*/  LOP3.LUT R0, R13, R0, RZ, 0xfc, !PT ;  /* 0x000000000d007212 */ /* 0x000fe400078efcff */
[----:B---3--:R-:W-:-:S03]  /*00f0*/  PRMT R15, R15, 0x6540, R12 ;  /* 0x000065400f0f7816 */ /* 0x008fc6000000000c */
[----:B------:R-:W-:Y:S01]  /*0100*/  IMAD.HI R2, R0, 0x2aaaaaab, RZ ;  /* 0x2aaaaaab00027827 */ /* 0x000fe200078e02ff */
[----:B------:R-:W-:-:S03]  /*0110*/  ISETP.GE.AND P0, PT, R15, 0x120, PT ;  /* 0x000001200f00780c */ /* 0x000fc60003f06270 */
[----:B------:R-:W-:Y:S01]  /*0120*/  IMAD.HI R8, R0, 0x38e38e39, RZ ;  /* 0x38e38e3900087827 */ /* 0x000fe200078e02ff */
[----:B------:R-:W-:Y:S02]  /*0130*/  LEA.HI R5, R2, R2, RZ, 0x1 ;  /* 0x0000000202057211 */ /* 0x000fe400078f08ff */
[----:B------:R-:W1:Y:S01]  /*0140*/  LDC.64 R2, c[0x0][0x210] ;  /* 0x00008400ff027b82 */ /* 0x000e620000000a00 */
[----:B------:R-:W-:Y:S02]  /*0150*/  ISETP.LT.AND P0, PT, R0, 0x90, !P0 ;  /* 0x000000900000780c */ /* 0x000fe40004701270 */
[----:B------:R-:W-:Y:S01]  /*0160*/  SHF.R.U32.HI R9, RZ, 0x1f, R8 ;  /* 0x0000001fff097819 */ /* 0x000fe20000011608 */
[C---:B------:R-:W-:Y:S02]  /*0170*/  IMAD R6, R5.reuse, -0x6, R0 ;  /* 0xfffffffa05067824 */ /* 0x040fe400078e0200 */
[----:B------:R-:W-:Y:S01]  /*0180*/  IMAD.HI R7, R5, 0x2aaaaaab, RZ ;  /* 0x2aaaaaab05077827 */ /* 0x000fe200078e02ff */
[----:B------:R-:W-:-:S03]  /*0190*/  LEA.HI.SX32 R9, R8, R9, 0x1d ;  /* 0x0000000908097211 */ /* 0x000fc600078feaff */
[----:B------:R-:W-:Y:S01]  /*01a0*/  IMAD R6, R6, 0x240, RZ ;  /* 0x0000024006067824 */ /* 0x000fe200078e02ff */
[----:B------:R-:W-:-:S03]  /*01b0*/  LEA.HI R16, R7, R7, RZ, 0x1 ;  /* 0x0000000707107211 */ /* 0x000fc600078f08ff */
[----:B------:R-:W-:Y:S02]  /*01c0*/  IMAD R18, R9, 0xbe20, R6 ;  /* 0x0000be2009127824 */ /* 0x000fe400078e0206 */
[----:B------:R-:W-:Y:S02]  /*01d0*/  IMAD R16, R16, -0x6, R5 ;  /* 0xfffffffa10107824 */ /* 0x000fe400078e0205 */
[----:B------:R-:W-:Y:S02]  /*01e0*/  VIADD R44, R18, 0x120 ;  /* 0x00000120122c7836 */ /* 0x000fe40000000000 */
[C---:B------:R-:W-:Y:S02]  /*01f0*/  IMAD.IADD R5, R15.reuse, 0x1, R18 ;  /* 0x000000010f057824 */ /* 0x040fe400078e0212 */
[----:B------:R-:W-:Y:S02]  /*0200*/  IMAD.IADD R7, R15, 0x1, R44 ;  /* 0x000000010f077824 */ /* 0x000fe400078e022c */
[----:B------:R-:W-:-:S02]  /*0210*/  IMAD R5, R16, 0x1d40, R5 ;  /* 0x00001d4010057824 */ /* 0x000fc400078e0205 */
[----:B------:R-:W-:Y:S02]  /*0220*/  IMAD R7, R16, 0x1d40, R7 ;  /* 0x00001d4010077824 */ /* 0x000fe400078e0207 */
[----:B-1----:R-:W-:-:S04]  /*0230*/  IMAD.WIDE R4, R5, 0x4, R2 ;  /* 0x0000000405047825 */ /* 0x002fc800078e0202 */
[----:B------:R-:W-:Y:S01]  /*0240*/  IMAD.WIDE R6, R7, 0x4, R2 ;  /* 0x0000000407067825 */ /* 0x000fe200078e0202 */
[----:B------:R1:W2:Y:S03]  /*0250*/  @P0 LDG.E.EL.128 R20, desc[UR6][R4.64] ;  /* 0x0000000604140981 */ /* 0x0002a6000c2e1d00 */
[----:B------:R-:W-:Y:S01]  /*0260*/  VIADD R40, R18, 0x240 ;  /* 0x0000024012287836 */ /* 0x000fe20000000000 */
[----:B------:R-:W2:Y:S01]  /*0270*/  @P0 LDG.E.EL.128 R28, desc[UR6][R6.64] ;  /* 0x00000006061c0981 */ /* 0x000ea2000c2e1d00 */
[----:B------:R-:W-:Y:S02]  /*0280*/  CS2R R24, SRZ ;  /* 0x0000000000187805 */ /* 0x000fe4000001ff00 */
[----:B------:R-:W-:Y:S01]  /*0290*/  CS2R R26, SRZ ;  /* 0x00000000001a7805 */ /* 0x000fe2000001ff00 */
[----:B------:R-:W-:-:S04]  /*02a0*/  IMAD.IADD R9, R15, 0x1, R40 ;  /* 0x000000010f097824 */ /* 0x000fc800078e0228 */
[----:B------:R-:W-:-:S04]  /*02b0*/  IMAD R9, R16, 0x1d40, R9 ;  /* 0x00001d4010097824 */ /* 0x000fc800078e0209 */
[----:B------:R-:W-:-:S05]  /*02c0*/  IMAD.WIDE R8, R9, 0x4, R2 ;  /* 0x0000000409087825 */ /* 0x000fca00078e0202 */
[----:B------:R3:W4:Y:S01]  /*02d0*/  @P0 LDG.E.EL.128 R24, desc[UR6][R8.64] ;  /* 0x0000000608180981 */ /* 0x000722000c2e1d00 */
[----:B------:R-:W-:Y:S01]  /*02e0*/  VIADD R42, R18, 0xea0 ;  /* 0x00000ea0122a7836 */ /* 0x000fe20000000000 */
[----:B------:R-:W-:-:S03]  /*02f0*/  CS2R R10, SRZ ;  /* 0x00000000000a7805 */ /* 0x000fc6000001ff00 */
[----:B-1----:R-:W-:-:S04]  /*0300*/  IMAD.IADD R5, R15, 0x1, R42 ;  /* 0x000000010f057824 */ /* 0x002fc800078e022a */
[----:B------:R-:W-:Y:S01]  /*0310*/  IMAD R5, R16, 0x1d40, R5 ;  /* 0x00001d4010057824 */ /* 0x000fe200078e0205 */
[----:B---3--:R-:W-:-:S03]  /*0320*/  CS2R R8, SRZ ;  /* 0x0000000000087805 */ /* 0x008fc6000001ff00 */
[----:B------:R-:W-:-:S05]  /*0330*/  IMAD.WIDE R4, R5, 0x4, R2 ;  /* 0x0000000405047825 */ /* 0x000fca00078e0202 */
[----:B------:R1:W3:Y:S01]  /*0340*/  @P0 LDG.E.EL.128 R8, desc[UR6][R4.64] ;  /* 0x0000000604080981 */ /* 0x0002e2000c2e1d00 */
[----:B------:R-:W-:-:S04]  /*0350*/  VIADD R38, R18, 0xfc0 ;  /* 0x00000fc012267836 */ /* 0x000fc80000000000 */
[----:B-1----:R-:W-:-:S04]  /*0360*/  IMAD.IADD R5, R15, 0x1, R38 ;  /* 0x000000010f057824 */ /* 0x002fc800078e0226 */
[----:B------:R-:W-:-:S04]  /*0370*/  IMAD R5, R16, 0x1d40, R5 ;  /* 0x00001d4010057824 */ /* 0x000fc800078e0205 */
[----:B------:R-:W-:Y:S01]  /*0380*/  IMAD.WIDE R4, R5, 0x4, R2 ;  /* 0x0000000405047825 */ /* 0x000fe200078e0202 */
[----:B--2---:R-:W-:Y:S02]  /*0390*/  FSETP.GT.AND P6, PT, R31, R23, PT ;  /* 0x000000171f00720b */ /* 0x004fe40003fc4000 */
[----:B------:R-:W-:Y:S02]  /*03a0*/  FSETP.GT.AND P5, PT, R29, R21, PT ;  /* 0x000000151d00720b */ /* 0x000fe40003fa4000 */
[----:B------:R-:W-:Y:S02]  /*03b0*/  FSETP.NAN.AND P1, PT, R31, R31, PT ;  /* 0x0000001f1f00720b */ /* 0x000fe40003f28000 */
[----:B------:R-:W-:Y:S02]  /*03c0*/  FSETP.GT.AND P3, PT, R28, R20, PT ;  /* 0x000000141c00720b */ /* 0x000fe40003f64000 */
[----:B------:R-:W-:Y:S02]  /*03d0*/  FSETP.GT.AND P4, PT, R30, R22, PT ;  /* 0x000000161e00720b */ /* 0x000fe40003f84000 */
[----:B------:R-:W-:-:S02]  /*03e0*/  FSETP.NAN.AND P2, PT, R28, R28, PT ;  /* 0x0000001c1c00720b */ /* 0x000fc40003f48000 */
[----:B------:R-:W-:Y:S02]  /*03f0*/  P2R R48, PR, RZ, 0x8 ;  /* 0x00000008ff307803 */ /* 0x000fe40000000000 */
[----:B------:R-:W-:Y:S02]  /*0400*/  @!P6 SEL R31, R31, R23, P1 ;  /* 0x000000171f1fe207 */ /* 0x000fe40000800000 */
[C---:B------:R-:W-:Y:S01]  /*0410*/  FSETP.NAN.AND P1, PT, R29.reuse, R29, PT ;  /* 0x0000001d1d00720b */ /* 0x040fe20003f28000 */
[C---:B------:R-:W-:Y:S02]  /*0420*/  VIADD R36, R18.reuse, 0x10e0 ;  /* 0x000010e012247836 */ /* 0x040fe40000000000 */
[----:B------:R-:W-:Y:S01]  /*0430*/  VIADD R34, R18, 0x1d40 ;  /* 0x00001d4012227836 */ /* 0x000fe20000000000 */
[----:B------:R-:W-:Y:S02]  /*0440*/  @!P5 SEL R29, R29, R21, P1 ;  /* 0x000000151d1dd207 */ /* 0x000fe40000800000 */
[----:B------:R-:W-:-:S02]  /*0450*/  FSETP.NAN.AND P1, PT, R30, R30, PT ;  /* 0x0000001e1e00720b */ /* 0x000fc40003f28000 */
[----:B------:R-:W-:Y:S02]  /*0460*/  @!P3 SEL R28, R28, R20, P2 ;  /* 0x000000141c1cb207 */ /* 0x000fe40001000000 */
[----:B------:R-:W-:Y:S02]  /*0470*/  CS2R R20, SRZ ;  /* 0x0000000000147805 */ /* 0x000fe4000001ff00 */
[----:B------:R-:W-:Y:S02]  /*0480*/  @!P4 SEL R30, R30, R22, P1 ;  /* 0x000000161e1ec207 */ /* 0x000fe40000800000 */
[----:B------:R-:W-:Y:S02]  /*0490*/  CS2R R22, SRZ ;  /* 0x0000000000167805 */ /* 0x000fe4000001ff00 */
[----:B----4-:R-:W-:Y:S02]  /*04a0*/  FSETP.GEU.AND P3, PT, R31, R27, PT ;  /* 0x0000001b1f00720b */ /* 0x010fe40003f6e000 */
[----:B------:R-:W-:-:S02]  /*04b0*/  FSETP.GEU.AND P2, PT, R30, R26, PT ;  /* 0x0000001a1e00720b */ /* 0x000fc40003f4e000 */
[----:B------:R-:W-:Y:S01]  /*04c0*/  FSETP.NAN.AND P1, PT, R27, R27, PT ;  /* 0x0000001b1b00720b */ /* 0x000fe20003f28000 */
[----:B------:R1:W2:Y:S01]  /*04d0*/  @P0 LDG.E.EL.128 R20, desc[UR6][R4.64] ;  /* 0x0000000604140981 */ /* 0x0002a2000c2e1d00 */
[----:B------:R-:W-:Y:S01]  /*04e0*/  P2R R56, PR, RZ, 0x4 ;  /* 0x00000004ff387803 */ /* 0x000fe20000000000 */
[----:B------:R-:W-:Y:S01]  /*04f0*/  VIADD R32, R18, 0x1e60 ;  /* 0x00001e6012207836 */ /* 0x000fe20000000000 */
[----:B------:R-:W-:Y:S02]  /*0500*/  CS2R R6, SRZ ;  /* 0x0000000000067805 */ /* 0x000fe4000001ff00 */
[C---:B------:R-:W-:Y:S02]  /*0510*/  LOP3.LUT R17, R15.reuse, 0x4, RZ, 0xfc, !PT ;  /* 0x000000040f117812 */ /* 0x040fe400078efcff */
[----:B------:R-:W-:Y:S02]  /*0520*/  LOP3.LUT R35, R15, 0xc, RZ, 0xfc, !PT ;  /* 0x0000000c0f237812 */ /* 0x000fe400078efcff */
[----:B------:R-:W-:-:S02]  /*0530*/  @P3 SEL R27, R27, R31, P1 ;  /* 0x0000001f1b1b3207 */ /* 0x000fc40000800000 */
[C---:B------:R-:W-:Y:S02]  /*0540*/  FSETP.NAN.AND P1, PT, R26.reuse, R26, PT ;  /* 0x0000001a1a00720b */ /* 0x040fe40003f28000 */
[----:B------:R-:W-:Y:S02]  /*0550*/  P2R R53, PR, RZ, 0x10 ;  /* 0x00000010ff357803 */ /* 0x000fe40000000000 */
[----:B------:R-:W-:Y:S02]  /*0560*/  @P2 SEL R26, R26, R30, P1 ;  /* 0x0000001e1a1a2207 */ /* 0x000fe40000800000 */
[-C--:B------:R-:W-:Y:S02]  /*0570*/  FSETP.GEU.AND P2, PT, R29, R25.reuse, PT ;  /* 0x000000191d00720b */ /* 0x080fe40003f4e000 */
[----:B------:R-:W-:Y:S02]  /*0580*/  FSETP.NAN.AND P1, PT, R25, R25, PT ;  /* 0x000000191900720b */ /* 0x000fe40003f28000 */
[----:B------:R-:W-:-:S02]  /*0590*/  P2R R58, PR, RZ, 0x4 ;  /* 0x00000004ff3a7803 */ /* 0x000fc40000000000 */
[----:B------:R-:W-:Y:S02]  /*05a0*/  P2R R57, PR, RZ, 0x8 ;  /* 0x00000008ff397803 */ /* 0x000fe40000000000 */
[----:B------:R-:W-:Y:S02]  /*05b0*/  P2R R43, PR, RZ, 0x20 ;  /* 0x00000020ff2b7803 */ /* 0x000fe40000000000 */
[----:B------:R-:W-:-:S03]  /*05c0*/  P2R R49, PR, RZ, 0x40 ;  /* 0x00000040ff317803 */ /* 0x000fc60000000000 */
[----:B------:R-:W-:Y:S02]  /*05d0*/  @P2 SEL R25, R25, R29, P1 ;  /* 0x0000001d19192207 */ /* 0x000fe40000800000 */
[-C--:B------:R-:W-:Y:S02]  /*05e0*/  FSETP.GEU.AND P2, PT, R28, R24.reuse, PT ;  /* 0x000000181c00720b */ /* 0x080fe40003f4e000 */
[----:B------:R-:W-:Y:S02]  /*05f0*/  FSETP.NAN.AND P1, PT, R24, R24, PT ;  /* 0x000000181800720b */ /* 0x000fe40003f28000 */
[----:B------:R-:W-:-:S09]  /*0600*/  P2R R55, PR, RZ, 0x4 ;  /* 0x00000004ff377803 */ /* 0x000fd20000000000 */
[----:B------:R-:W-:-:S04]  /*0610*/  @P2 SEL R24, R24, R28, P1 ;  /* 0x0000001c18182207 */ /* 0x000fc80000800000 */
[-C--:B---3--:R-:W-:Y:S02]  /*0620*/  FSETP.GEU.AND P2, PT, R24, R8.reuse, PT ;  /* 0x000000081800720b */ /* 0x088fe40003f4e000 */
[----:B------:R-:W-:Y:S02]  /*0630*/  FSETP.NAN.AND P1, PT, R8, R8, PT ;  /* 0x000000080800720b */ /* 0x000fe40003f28000 */
[----:B------:R-:W-:-:S09]  /*0640*/  P2R R52, PR, RZ, 0x4 ;  /* 0x00000004ff347803 */ /* 0x000fd20000000000 */
[----:B------:R-:W-:Y:S02]  /*0650*/  @P2 SEL R8, R8, R24, P1 ;  /* 0x0000001808082207 */ /* 0x000fe40000800000 */
[-C--:B------:R-:W-:Y:S02]  /*0660*/  FSETP.GEU.AND P2, PT, R25, R9.reuse, PT ;  /* 0x000000091900720b */ /* 0x080fe40003f4e000 */
        /* <DEDUP_REMOVED lines=10> */
[----:B------:R-:W-:Y:S01]  /*0710*/  @P2 SEL R11, R11, R27, P1 ;  /* 0x0000001b0b0b2207 */ /* 0x000fe20000800000 */
[----:B-1----:R-:W-:-:S04]  /*0720*/  IMAD.IADD R5, R15, 0x1, R36 ;  /* 0x000000010f057824 */ /* 0x002fc800078e0224 */
[----:B------:R-:W-:-:S04]  /*0730*/  IMAD R5, R16, 0x1d40, R5 ;  /* 0x00001d4010057824 */ /* 0x000fc800078e0205 */
[----:B------:R-:W-:Y:S01]  /*0740*/  IMAD.WIDE R4, R5, 0x4, R2 ;  /* 0x0000000405047825 */ /* 0x000fe200078e0202 */
[-C--:B--2---:R-:W-:Y:S02]  /*0750*/  FSETP.GEU.AND P2, PT, R11, R23.reuse, PT ;  /* 0x000000170b00720b */ /* 0x084fe40003f4e000 */
        /* <DEDUP_REMOVED lines=13> */
[----:B------:R-:W-:-:S09]  /*0830*/  CS2R R10, SRZ ;  /* 0x00000000000a7805 */ /* 0x000fd2000001ff00 */
[----:B------:R-:W-:Y:S02]  /*0840*/  @P2 SEL R20, R20, R8, P1 ;  /* 0x0000000814142207 */ /* 0x000fe40000800000 */
[----:B------:R-:W-:-:S06]  /*0850*/  CS2R R8, SRZ ;  /* 0x0000000000087805 */ /* 0x000fcc000001ff00 */
[----:B------:R1:W2:Y:S01]  /*0860*/  @P0 LDG.E.EL.128 R8, desc[UR6][R4.64] ;  /* 0x0000000604080981 */ /* 0x0002a2000c2e1d00 */
[----:B------:R-:W-:Y:S01]  /*0870*/  P2R R59, PR, RZ, 0x4 ;  /* 0x00000004ff3b7803 */ /* 0x000fe20000000000 */
        /* <DEDUP_REMOVED lines=22> */
[----:B-1----:R-:W-:Y:S01]  /*09e0*/  IMAD.IADD R5, R15, 0x1, R32 ;  /* 0x000000010f057824 */ /* 0x002fe200078e0220 */
        /* <DEDUP_REMOVED lines=12> */
[-C--:B------:R-:W-:Y:S01]  /*0ab0*/  FSETP.GEU.AND P2, PT, R8, R20.reuse, PT ;  /* 0x000000140800720b */ /* 0x080fe20003f4e000 */
[----:B------:R-:W-:Y:S01]  /*0ac0*/  IMAD R9, R16, 0x1d40, R5 ;  /* 0x00001d4010097824 */ /* 0x000fe200078e0205 */
[----:B------:R-:W-:Y:S02]  /*0ad0*/  FSETP.NAN.AND P1, PT, R20, R20, PT ;  /* 0x000000141400720b */ /* 0x000fe40003f28000 */
[----:B------:R-:W-:-:S09]  /*0ae0*/  CS2R R4, SRZ ;  /* 0x0000000000047805 */ /* 0x000fd2000001ff00 */
[----:B------:R-:W-:Y:S01]  /*0af0*/  @P2 SEL R20, R20, R8, P1 ;  /* 0x0000000814142207 */ /* 0x000fe20000800000 */
[----:B------:R-:W-:-:S05]  /*0b00*/  IMAD.WIDE R8, R9, 0x4, R2 ;  /* 0x0000000409087825 */ /* 0x000fca00078e0202 */
[----:B------:R1:W2:Y:S01]  /*0b10*/  @P0 LDG.E.EL.128 R4, desc[UR6][R8.64] ;  /* 0x0000000608040981 */ /* 0x0002a2000c2e1d00 */
[----:B------:R-:W-:Y:S01]  /*0b20*/  P2R R68, PR, RZ, 0x4 ;  /* 0x00000004ff447803 */ /* 0x000fe20000000000 */
[C---:B------:R-:W-:Y:S02]  /*0b30*/  IMAD.IADD R11, R17.reuse, 0x1, R18 ;  /* 0x00000001110b7824 */ /* 0x040fe400078e0212 */
[----:B------:R-:W-:Y:S01]  /*0b40*/  IMAD.IADD R19, R17, 0x1, R44 ;  /* 0x0000000111137824 */ /* 0x000fe200078e022c */
[----:B------:R-:W-:-:S03]  /*0b50*/  CS2R R24, SRZ ;  /* 0x0000000000187805 */ /* 0x000fc6000001ff00 */
[----:B------:R-:W-:Y:S01]  /*0b60*/  IMAD R19, R16, 0x1d40, R19 ;  /* 0x00001d4010137824 */ /* 0x000fe200078e0213 */
[----:B------:R-:W-:Y:S02]  /*0b70*/  CS2R R26, SRZ ;  /* 0x00000000001a7805 */ /* 0x000fe4000001ff00 */
[----:B-1----:R-:W-:Y:S02]  /*0b80*/  CS2R R8, SRZ ;  /* 0x0000000000087805 */ /* 0x002fe4000001ff00 */
        /* <DEDUP_REMOVED lines=15> */
[----:B------:R-:W-:Y:S01]  /*0c80*/  CS2R R10, SRZ ;  /* 0x00000000000a7805 */ /* 0x000fe2000001ff00 */
[----:B------:R-:W-:-:S05]  /*0c90*/  IMAD.WIDE R20, R21, 0x4, R2 ;  /* 0x0000000415147825 */ /* 0x000fca00078e0202 */
[----:B------:R1:W2:Y:S03]  /*0ca0*/  @P0 LDG.E.EL.128 R24, desc[UR6][R20.64] ;  /* 0x0000000614180981 */ /* 0x0002a6000c2e1d00 */
[----:B------:R-:W-:Y:S01]  /*0cb0*/  @P2 SEL R7, R7, R23, P1 ;  /* 0x0000001707072207 */ /* 0x000fe20000800000 */
[----:B------:R-:W-:-:S05]  /*0cc0*/  IMAD.WIDE R22, R19, 0x4, R2 ;  /* 0x0000000413167825 */ /* 0x000fca00078e0202 */
[----:B------:R3:W2:Y:S01]  /*0cd0*/  @P0 LDG.E.EL.128 R8, desc[UR6][R22.64] ;  /* 0x0000000616080981 */ /* 0x0006a2000c2e1d00 */
[----:B------:R-:W-:Y:S01]  /*0ce0*/  P2R R71, PR, RZ, 0x4 ;  /* 0x00000004ff477803 */ /* 0x000fe20000000000 */
[----:B------:R-:W-:Y:S01]  /*0cf0*/  IMAD.IADD R19, R17, 0x1, R40 ;  /* 0x0000000111137824 */ /* 0x000fe200078e0228 */
[----:B-1----:R-:W-:-:S03]  /*0d00*/  CS2R R20, SRZ ;  /* 0x0000000000147805 */ /* 0x002fc6000001ff00 */
[----:B------:R-:W-:Y:S01]  /*0d10*/  IMAD R19, R16, 0x1d40, R19 ;  /* 0x00001d4010137824 */ /* 0x000fe200078e0213 */
[----:B---3--:R-:W-:Y:S02]  /*0d20*/  CS2R R22, SRZ ;  /* 0x0000000000167805 */ /* 0x008fe4000001ff00 */
[C---:B--2---:R-:W-:Y:S02]  /*0d30*/  FSETP.GT.AND P2, PT, R8.reuse, R24, PT ;  /* 0x000000180800720b */ /* 0x044fe40003f44000 */
[----:B------:R-:W-:Y:S02]  /*0d40*/  FSETP.NAN.AND P1, PT, R8, R8, PT ;  /* 0x000000080800720b */ /* 0x000fe40003f28000 */
[----:B------:R-:W-:-:S09]  /*0d50*/  P2R R75, PR, RZ, 0x4 ;  /* 0x00000004ff4b7803 */ /* 0x000fd20000000000 */
[----:B------:R-:W-:Y:S02]  /*0d60*/  @!P2 SEL R8, R8, R24, P1 ;  /* 0x000000180808a207 */ /* 0x000fe40000800000 */
[C---:B------:R-:W-:Y:S02]  /*0d70*/  FSETP.GT.AND P2, PT, R9.reuse, R25, PT ;  /* 0x000000190900720b */ /* 0x040fe40003f44000 */
[----:B------:R-:W-:-:S11]  /*0d80*/  FSETP.NAN.AND P1, PT, R9, R9, PT ;  /* 0x000000090900720b */ /* 0x000fd60003f28000 */
[----:B------:R-:W-:Y:S01]  /*0d90*/  @!P2 SEL R9, R9, R25, P1 ;  /* 0x000000190909a207 */ /* 0x000fe20000800000 */
[----:B------:R-:W-:-:S05]  /*0da0*/  IMAD.WIDE R24, R19, 0x4, R2 ;  /* 0x0000000413187825 */ /* 0x000fca00078e0202 */
[----:B------:R-:W2:Y:S01]  /*0db0*/  @P0 LDG.E.EL.128 R20, desc[UR6][R24.64] ;  /* 0x0000000618140981 */ /* 0x000ea2000c2e1d00 */
[----:B------:R-:W-:Y:S02]  /*0dc0*/  P2R R76, PR, RZ, 0x4 ;  /* 0x00000004ff4c7803 */ /* 0x000fe40000000000 */
[C---:B------:R-:W-:Y:S02]  /*0dd0*/  FSETP.GT.AND P2, PT, R10.reuse, R26, PT ;  /* 0x0000001a0a00720b */ /* 0x040fe40003f44000 */
[----:B------:R-:W-:Y:S02]  /*0de0*/  FSETP.NAN.AND P1, PT, R10, R10, PT ;  /* 0x0000000a0a00720b */ /* 0x000fe40003f28000 */
[----:B------:R-:W-:-:S09]  /*0df0*/  P2R R77, PR, RZ, 0x4 ;  /* 0x00000004ff4d7803 */ /* 0x000fd20000000000 */
[----:B------:R-:W-:Y:S02]  /*0e00*/  @!P2 SEL R10, R10, R26, P1 ;  /* 0x0000001a0a0aa207 */ /* 0x000fe40000800000 */
[C---:B------:R-:W-:Y:S02]  /*0e10*/  FSETP.GT.AND P2, PT, R11.reuse, R27, PT ;  /* 0x0000001b0b00720b */ /* 0x040fe40003f44000 */
[----:B------:R-:W-:Y:S02]  /*0e20*/  FSETP.NAN.AND P1, PT, R11, R11, PT ;  /* 0x0000000b0b00720b */ /* 0x000fe40003f28000 */
[----:B------:R-:W-:-:S09]  /*0e30*/  P2R R78, PR, RZ, 0x4 ;  /* 0x00000004ff4e7803 */ /* 0x000fd20000000000 */
[----:B------:R-:W-:-:S04]  /*0e40*/  @!P2 SEL R11, R11, R27, P1 ;  /* 0x0000001b0b0ba207 */ /* 0x000fc80000800000 */
        /* <DEDUP_REMOVED lines=13> */
[----:B------:R-:W-:Y:S01]  /*0f20*/  IMAD.IADD R9, R17, 0x1, R42 ;  /* 0x0000000111097824 */ /* 0x000fe200078e022a */
[----:B------:R-:W-:-:S03]  /*0f30*/  FSETP.NAN.AND P1, PT, R20, R20, PT ;  /* 0x000000141400720b */ /* 0x000fc60003f28000 */
[----:B------:R-:W-:Y:S01]  /*0f40*/  IMAD R25, R16, 0x1d40, R9 ;  /* 0x00001d4010197824 */ /* 0x000fe200078e0209 */
[----:B------:R-:W-:-:S03]  /*0f50*/  CS2R R10, SRZ ;  /* 0x00000000000a7805 */ /* 0x000fc6000001ff00 */
[----:B------:R-:W-:-:S04]  /*0f60*/  IMAD.WIDE R24, R25, 0x4, R2 ;  /* 0x0000000419187825 */ /* 0x000fc800078e0202 */
[----:B------:R-:W-:Y:S02]  /*0f70*/  @P2 SEL R20, R20, R8, P1 ;  /* 0x0000000814142207 */ /* 0x000fe40000800000 */
[----:B------:R-:W-:-:S06]  /*0f80*/  CS2R R8, SRZ ;  /* 0x0000000000087805 */ /* 0x000fcc000001ff00 */
[----:B------:R1:W2:Y:S01]  /*0f90*/  @P0 LDG.E.EL.128 R8, desc[UR6][R24.64] ;  /* 0x0000000618080981 */ /* 0x0002a2000c2e1d00 */
[----:B------:R-:W-:Y:S01]  /*0fa0*/  P2R R80, PR, RZ, 0x4 ;  /* 0x00000004ff507803 */ /* 0x000fe20000000000 */
[----:B------:R-:W-:-:S04]  /*0fb0*/  IMAD.IADD R19, R17, 0x1, R38 ;  /* 0x0000000111137824 */ /* 0x000fc800078e0226 */
[----:B------:R-:W-:-:S04]  /*0fc0*/  IMAD R19, R16, 0x1d40, R19 ;  /* 0x00001d4010137824 */ /* 0x000fc800078e0213 */
[----:B-1----:R-:W-:Y:S01]  /*0fd0*/  IMAD.WIDE R24, R19, 0x4, R2 ;  /* 0x0000000413187825 */ /* 0x002fe200078e0202 */
        /* <DEDUP_REMOVED lines=17> */
[----:B------:R-:W2:Y:S01]  /*10f0*/  @P0 LDG.E.EL.128 R20, desc[UR6][R24.64] ;  /* 0x0000000618140981 */ /* 0x000ea2000c2e1d00 */
[----:B------:R-:W-:Y:S02]  /*1100*/  P2R R86, PR, RZ, 0x4 ;  /* 0x00000004ff567803 */ /* 0x000fe40000000000 */
        /* <DEDUP_REMOVED lines=65> */
[----:B------:R-:W-:Y:S02]  /*1520*/  P2R R98, PR, RZ, 0x4 ;  /* 0x00000004ff627803 */ /* 0x000fe40000000000 */
[----:B------:R-:W-:-:S05]  /*1530*/  LOP3.LUT R19, R15, 0x8, RZ, 0xfc, !PT ;  /* 0x000000080f137812 */ /* 0x000fca00078efcff */
[----:B------:R-:W-:Y:S01]  /*1540*/  IMAD.IADD R31, R19, 0x1, R44 ;  /* 0x00000001131f7824 */ /* 0x000fe200078e022c */
[----:B------:R-:W-:-:S03]  /*1550*/  CS2R R26, SRZ ;  /* 0x00000000001a7805 */ /* 0x000fc6000001ff00 */
[----:B------:R-:W-:Y:S01]  /*1560*/  IMAD R31, R16, 0x1d40, R31 ;  /* 0x00001d40101f7824 */ /* 0x000fe200078e021f */
[----:B-1----:R-:W-:-:S03]  /*1570*/  CS2R R24, SRZ ;  /* 0x0000000000187805 */ /* 0x002fc6000001ff00 */
        /* <DEDUP_REMOVED lines=16> */
[----:B------:R-:W-:Y:S01]  /*1680*/  @P2 SEL R11, R11, R23, P1 ;  /* 0x000000170b0b2207 */ /* 0x000fe20000800000 */
[----:B------:R-:W-:-:S04]  /*1690*/  IMAD.IADD R23, R19, 0x1, R18 ;  /* 0x0000000113177824 */ /* 0x000fc800078e0212 */
[----:B------:R-:W-:Y:S01]  /*16a0*/  IMAD R29, R16, 0x1d40, R23 ;  /* 0x00001d40101d7824 */ /* 0x000fe200078e0217 */
[----:B------:R-:W-:-:S03]  /*16b0*/  CS2R R22, SRZ ;  /* 0x0000000000167805 */ /* 0x000fc6000001ff00 */
[----:B------:R-:W-:-:S03]  /*16c0*/  IMAD.WIDE R28, R29, 0x4, R2 ;  /* 0x000000041d1c7825 */ /* 0x000fc600078e0202 */
[----:B------:R-:W2:Y:S04]  /*16d0*/  @P0 LDG.E.EL.128 R20, desc[UR6][R30.64] ;  /* 0x000000061e140981 */ /* 0x000ea8000c2e1d00 */
[----:B------:R-:W2:Y:S01]  /*16e0*/  @P0 LDG.E.EL.128 R24, desc[UR6][R28.64] ;  /* 0x000000061c180981 */ /* 0x000ea2000c2e1d00 */
[----:B------:R-:W-:Y:S02]  /*16f0*/  P2R R102, PR, RZ, 0x4 ;  /* 0x00000004ff667803 */ /* 0x000fe40000000000 */
[C---:B--2---:R-:W-:Y:S02]  /*1700*/  FSETP.GT.AND P2, PT, R20.reuse, R24, PT ;  /* 0x000000181400720b */ /* 0x044fe40003f44000 */
[----:B------:R-:W-:Y:S02]  /*1710*/  FSETP.NAN.AND P1, PT, R20, R20, PT ;  /* 0x000000141400720b */ /* 0x000fe40003f28000 */
[----:B------:R-:W-:-:S09]  /*1720*/  P2R R123, PR, RZ, 0x4 ;  /* 0x00000004ff7b7803 */ /* 0x000fd20000000000 */
[----:B------:R-:W-:Y:S02]  /*1730*/  @!P2 SEL R20, R20, R24, P1 ;  /* 0x000000181414a207 */ /* 0x000fe40000800000 */
[C---:B------:R-:W-:Y:S02]  /*1740*/  FSETP.GT.AND P2, PT, R21.reuse, R25, PT ;  /* 0x000000191500720b */ /* 0x040fe40003f44000 */
[----:B------:R-:W-:Y:S02]  /*1750*/  FSETP.NAN.AND P1, PT, R21, R21, PT ;  /* 0x000000151500720b */ /* 0x000fe40003f28000 */
[----:B------:R-:W-:-:S09]  /*1760*/  P2R R126, PR, RZ, 0x4 ;  /* 0x00000004ff7e7803 */ /* 0x000fd20000000000 */
[----:B------:R-:W-:Y:S02]  /*1770*/  @!P2 SEL R21, R21, R25, P1 ;  /* 0x000000191515a207 */ /* 0x000fe40000800000 */
[C---:B------:R-:W-:Y:S02]  /*1780*/  FSETP.GT.AND P2, PT, R22.reuse, R26, PT ;  /* 0x0000001a1600720b */ /* 0x040fe40003f44000 */
[----:B------:R-:W-:Y:S02]  /*1790*/  FSETP.NAN.AND P1, PT, R22, R22, PT ;  /* 0x000000161600720b */ /* 0x000fe40003f28000 */
[----:B------:R-:W-:Y:S01]  /*17a0*/  P2R R127, PR, RZ, 0x4 ;  /* 0x00000004ff7f7803 */ /* 0x000fe20000000000 */
[----:B------:R-:W-:-:S08]  /*17b0*/  IMAD.IADD R25, R19, 0x1, R40 ;  /* 0x0000000113197824 */ /* 0x000fd000078e0228 */
[----:B------:R-:W-:Y:S02]  /*17c0*/  @!P2 SEL R22, R22, R26, P1 ;  /* 0x0000001a1616a207 */ /* 0x000fe40000800000 */
[C---:B------:R-:W-:Y:S02]  /*17d0*/  FSETP.GT.AND P2, PT, R23.reuse, R27, PT ;  /* 0x0000001b1700720b */ /* 0x040fe40003f44000 */
[----:B------:R-:W-:Y:S01]  /*17e0*/  FSETP.NAN.AND P1, PT, R23, R23, PT ;  /* 0x000000171700720b */ /* 0x000fe20003f28000 */
[----:B------:R-:W-:Y:S01]  /*17f0*/  IMAD R29, R16, 0x1d40, R25 ;  /* 0x00001d40101d7824 */ /* 0x000fe200078e0219 */
[----:B------:R-:W-:-:S03]  /*1800*/  CS2R R24, SRZ ;  /* 0x0000000000187805 */ /* 0x000fc6000001ff00 */
[----:B------:R-:W-:-:S06]  /*1810*/  IMAD.WIDE R28, R29, 0x4, R2 ;  /* 0x000000041d1c7825 */ /* 0x000fcc00078e0202 */
[----:B------:R-:W-:Y:S02]  /*1820*/  @!P2 SEL R23, R23, R27, P1 ;  /* 0x0000001b1717a207 */ /* 0x000fe40000800000 */
        /* <DEDUP_REMOVED lines=35> */
[----:B------:R-:W-:Y:S01]  /*1a60*/  P2R R110, PR, RZ, 0x4 ;  /* 0x00000004ff6e7803 */ /* 0x000fe20000000000 */
[----:B------:R-:W-:-:S08]  /*1a70*/  IMAD.IADD R25, R19, 0x1, R38 ;  /* 0x0000000113197824 */ /* 0x000fd000078e0226 */
[----:B------:R-:W-:Y:S02]  /*1a80*/  @P2 SEL R22, R22, R26, P1 ;  /* 0x0000001a16162207 */ /* 0x000fe40000800000 */
[-C--:B------:R-:W-:Y:S02]  /*1a90*/  FSETP.GEU.AND P2, PT, R27, R23.reuse, PT ;  /* 0x000000171b00720b */ /* 0x080fe40003f4e000 */
[----:B------:R-:W-:Y:S01]  /*1aa0*/  FSETP.NAN.AND P1, PT, R23, R23, PT ;  /* 0x000000171700720b */ /* 0x000fe20003f28000 */
[----:B------:R-:W-:Y:S01]  /*1ab0*/  IMAD R29, R16, 0x1d40, R25 ;  /* 0x00001d40101d7824 */ /* 0x000fe200078e0219 */
[----:B------:R-:W-:-:S03]  /*1ac0*/  CS2R R24, SRZ ;  /* 0x0000000000187805 */ /* 0x000fc6000001ff00 */
[----:B------:R-:W-:-:S06]  /*1ad0*/  IMAD.WIDE R28, R29, 0x4, R2 ;  /* 0x000000041d1c7825 */ /* 0x000fcc00078e0202 */
        /* <DEDUP_REMOVED lines=229> */
[----:B------:R-:W-:Y:S01]  /*2930*/  P2R R46, PR, RZ, 0x4 ;  /* 0x00000004ff2e7803 */ /* 0x000fe20000000000 */
[----:B------:R-:W-:Y:S01]  /*2940*/  VIADD R34, R18, 0x1f80 ;  /* 0x00001f8012227836 */ /* 0x000fe20000000000 */
[-C--:B--2---:R-:W-:Y:S02]  /*2950*/  FSETP.GEU.AND P2, PT, R28, R24.reuse, PT ;  /* 0x000000181c00720b */ /* 0x084fe40003f4e000 */
[----:B------:R-:W-:-:S11]  /*2960*/  FSETP.NAN.AND P1, PT, R24, R24, PT ;  /* 0x000000181800720b */ /* 0x000fd60003f28000 */
[----:B------:R-:W-:Y:S02]  /*2970*/  @P2 SEL R24, R24, R28, P1 ;  /* 0x0000001c18182207 */ /* 0x000fe40000800000 */
[-C--:B------:R-:W-:Y:S02]  /*2980*/  FSETP.GEU.AND P1, PT, R29, R25.reuse, PT ;  /* 0x000000191d00720b */ /* 0x080fe40003f2e000 */
[----:B------:R-:W-:Y:S02]  /*2990*/  FSETP.NAN.AND P3, PT, R25, R25, PT ;  /* 0x000000191900720b */ /* 0x000fe40003f68000 */
[----:B------:R-:W-:Y:S02]  /*29a0*/  FSETP.GEU.AND P4, PT, R30, R26, PT ;  /* 0x0000001a1e00720b */ /* 0x000fe40003f8e000 */
[----:B------:R-:W-:-:S07]  /*29b0*/  P2R R41, PR, RZ, 0x2 ;  /* 0x00000002ff297803 */ /* 0x000fce0000000000 */
[----:B------:R-:W-:Y:S02]  /*29c0*/  @P1 SEL R25, R25, R29, P3 ;  /* 0x0000001d19191207 */ /* 0x000fe40001800000 */
[----:B------:R-:W-:Y:S02]  /*29d0*/  FSETP.GEU.AND P1, PT, R31, R27, PT ;  /* 0x0000001b1f00720b */ /* 0x000fe40003f2e000 */
[----:B------:R-:W-:Y:S01]  /*29e0*/  FSETP.NAN.AND P3, PT, R26, R26, PT ;  /* 0x0000001a1a00720b */ /* 0x000fe20003f68000 */
[----:B------:R-:W-:-:S03]  /*29f0*/  IMAD.IADD R29, R15, 0x1, R34 ;  /* 0x000000010f1d7824 */ /* 0x000fc600078e0222 */
[----:B------:R-:W-:Y:S02]  /*2a00*/  @P4 SEL R26, R26, R30, P3 ;  /* 0x0000001e1a1a4207 */ /* 0x000fe40001800000 */
[----:B------:R-:W-:Y:S01]  /*2a10*/  FSETP.NAN.AND P3, PT, R27, R27, PT ;  /* 0x0000001b1b00720b */ /* 0x000fe20003f68000 */
[----:B------:R-:W-:Y:S01]  /*2a20*/  IMAD R33, R16, 0x1d40, R29 ;  /* 0x00001d4010217824 */ /* 0x000fe200078e021d */
[----:B------:R-:W-:-:S03]  /*2a30*/  CS2R R28, SRZ ;  /* 0x00000000001c7805 */ /* 0x000fc6000001ff00 */
[----:B------:R-:W-:Y:S02]  /*2a40*/  @P1 SEL R27, R27, R31, P3 ;  /* 0x0000001f1b1b1207 */ /* 0x000fe40001800000 */
[----:B------:R-:W-:Y:S01]  /*2a50*/  CS2R R30, SRZ ;  /* 0x00000000001e7805 */ /* 0x000fe2000001ff00 */
[----:B------:R-:W-:-:S05]  /*2a60*/  IMAD.WIDE R32, R33, 0x4, R2 ;  /* 0x0000000421207825 */ /* 0x000fca00078e0202 */
        /* <DEDUP_REMOVED lines=23> */
[----:B------:R-:W-:Y:S01]  /*2be0*/  P2R R141, PR, RZ, 0x2 ;  /* 0x00000002ff8d7803 */ /* 0x000fe20000000000 */
[----:B------:R-:W-:-:S04]  /*2bf0*/  IMAD.IADD R19, R19, 0x1, R34 ;  /* 0x0000000113137824 */ /* 0x000fc800078e0222 */
[----:B------:R-:W-:-:S04]  /*2c00*/  IMAD R19, R16, 0x1d40, R19 ;  /* 0x00001d4010137824 */ /* 0x000fc800078e0213 */
[----:B------:R-:W-:-:S04]  /*2c10*/  IMAD.WIDE R18, R19, 0x4, R2 ;  /* 0x0000000413127825 */ /* 0x000fc800078e0202 */
[----:B------:R-:W-:-:S04]  /*2c20*/  IMAD.IADD R35, R35, 0x1, R34 ;  /* 0x0000000123237824 */ /* 0x000fc800078e0222 */
[----:B------:R-:W-:Y:S01]  /*2c30*/  IMAD R35, R16, 0x1d40, R35 ;  /* 0x00001d4010237824 */ /* 0x000fe200078e0223 */
[----:B------:R-:W-:-:S03]  /*2c40*/  CS2R R16, SRZ ;  /* 0x0000000000107805 */ /* 0x000fc6000001ff00 */
        /* <DEDUP_REMOVED lines=18> */
[----:B------:R1:W2:Y:S02]  /*2d70*/  @P0 LDG.E.EL.128 R8, desc[UR6][R18.64] ;  /* 0x0000000612080981 */ /* 0x0002a4000c2e1d00 */
[----:B-1----:R-:W-:-:S06]  /*2d80*/  CS2R R18, SRZ ;  /* 0x0000000000127805 */ /* 0x002fcc000001ff00 */
[----:B------:R-:W3:Y:S01]  /*2d90*/  @P0 LDG.E.EL.128 R16, desc[UR6][R2.64] ;  /* 0x0000000602100981 */ /* 0x000ee2000c2e1d00 */
[----:B------:R-:W-:Y:S02]  /*2da0*/  P2R R152, PR, RZ, 0x2 ;  /* 0x00000002ff987803 */ /* 0x000fe40000000000 */
        /* <DEDUP_REMOVED lines=17> */
[----:B------:R-:W-:-:S04]  /*2ec0*/  ISETP.NE.AND P1, PT, R130, RZ, PT ;  /* 0x000000ff8200720c */ /* 0x000fc80003f25270 */
[----:B------:R-:W-:Y:S02]  /*2ed0*/  P2R R165, PR, RZ, 0x2 ;  /* 0x00000002ffa57803 */ /* 0x000fe40000000000 */
        /* <DEDUP_REMOVED lines=22> */
[----:B------:R-:W-:Y:S02]  /*3040*/  ISETP.NE.AND P1, PT, R126, RZ, PT ;  /* 0x000000ff7e00720c */ /* 0x000fe40003f25270 */
[----:B---3--:R-:W-:Y:S02]  /*3050*/  FSETP.GEU.AND P3, PT, R24, R16, PT ;  /* 0x000000101800720b */ /* 0x008fe40003f6e000 */
[----:B------:R-:W-:Y:S02]  /*3060*/  P2R R58, PR, RZ, 0x2 ;  /* 0x00000002ff3a7803 */ /* 0x000fe40000000000 */
[----:B------:R-:W-:-:S04]  /*3070*/  ISETP.NE.AND P1, PT, R127, RZ, PT ;  /* 0x000000ff7f00720c */ /* 0x000fc80003f25270 */
[----:B------:R-:W-:Y:S02]  /*3080*/  P2R R57, PR, RZ, 0x2 ;  /* 0x00000002ff397803 */ /* 0x000fe40000000000 */
[----:B------:R-:W-:Y:S02]  /*3090*/  ISETP.NE.AND P1, PT, R129, RZ, PT ;  /* 0x000000ff8100720c */ /* 0x000fe40003f25270 */
[C---:B------:R-:W-:Y:S02]  /*30a0*/  FSETP.NAN.AND P4, PT, R16.reuse, R16, PT ;  /* 0x000000101000720b */ /* 0x040fe40003f88000 */
[----:B------:R-:W-:Y:S02]  /*30b0*/  P2R R56, PR, RZ, 0x2 ;  /* 0x00000002ff387803 */ /* 0x000fe40000000000 */
[----:B------:R-:W-:Y:S02]  /*30c0*/  ISETP.NE.AND P1, PT, R75, RZ, PT ;  /* 0x000000ff4b00720c */ /* 0x000fe40003f25270 */
[----:B------:R-:W-:-:S02]  /*30d0*/  @P3 SEL R16, R16, R24, P4 ;  /* 0x0000001810103207 */ /* 0x000fc40002000000 */
[----:B------:R-:W-:Y:S02]  /*30e0*/  FSETP.GEU.AND P4, PT, R25, R17, PT ;  /* 0x000000111900720b */ /* 0x000fe40003f8e000 */
        /* <DEDUP_REMOVED lines=8> */
[-C--:B------:R-:W-:Y:S02]  /*3170*/  FSETP.GEU.AND P5, PT, R26, R18.reuse, PT ;  /* 0x000000121a00720b */ /* 0x080fe40003fae000 */
[----:B------:R-:W-:Y:S02]  /*3180*/  P2R R32, PR, RZ, 0x2 ;  /* 0x00000002ff207803 */ /* 0x000fe40000000000 */
[----:B------:R-:W-:Y:S02]  /*3190*/  ISETP.NE.AND P1, PT, R48, RZ, PT ;  /* 0x000000ff3000720c */ /* 0x000fe40003f25270 */
[----:B------:R-:W-:Y:S02]  /*31a0*/  FSETP.NAN.AND P6, PT, R18, R18, PT ;  /* 0x000000121200720b */ /* 0x000fe40003fc8000 */
[----:B------:R-:W-:Y:S02]  /*31b0*/  P2R R23, PR, RZ, 0x2 ;  /* 0x00000002ff177803 */ /* 0x000fe40000000000 */
[----:B------:R-:W-:-:S03]  /*31c0*/  ISETP.NE.AND P1, PT, R43, RZ, PT ;  /* 0x000000ff2b00720c */ /* 0x000fc60003f25270 */
[----:B------:R-:W-:Y:S02]  /*31d0*/  @P5 SEL R18, R18, R26, P6 ;  /* 0x0000001a12125207 */ /* 0x000fe40003000000 */
[----:B------:R-:W-:Y:S02]  /*31e0*/  P2R R22, PR, RZ, 0x2 ;  /* 0x00000002ff167803 */ /* 0x000fe40000000000 */
[----:B------:R-:W-:Y:S02]  /*31f0*/  ISETP.NE.AND P1, PT, R53, RZ, PT ;  /* 0x000000ff3500720c */ /* 0x000fe40003f25270 */
[----:B------:R-:W-:Y:S02]  /*3200*/  FSETP.GEU.AND P6, PT, R27, R19, PT ;  /* 0x000000131b00720b */ /* 0x000fe40003fce000 */
[----:B------:R-:W-:Y:S02]  /*3210*/  P2R R21, PR, RZ, 0x2 ;  /* 0x00000002ff157803 */ /* 0x000fe40000000000 */
[----:B------:R-:W-:-:S04]  /*3220*/  ISETP.NE.AND P1, PT, R49, RZ, PT ;  /* 0x000000ff3100720c */ /* 0x000fc80003f25270 */
[----:B------:R-:W-:Y:S02]  /*3230*/  P2R R20, PR, RZ, 0x2 ;  /* 0x00000002ff147803 */ /* 0x000fe40000000000 */
[----:B------:R-:W-:-:S04]  /*3240*/  FSETP.NAN.AND P1, PT, R19, R19, PT ;  /* 0x000000131300720b */ /* 0x000fc80003f28000 */
[----:B------:R-:W-:Y:S02]  /*3250*/  @P6 SEL R19, R19, R27, P1 ;  /* 0x0000001b13136207 */ /* 0x000fe40000800000 */
[----:B------:R-:W-:-:S04]  /*3260*/  ISETP.NE.AND P1, PT, R20, RZ, PT ;  /* 0x000000ff1400720c */ /* 0x000fc80003f25270 */
[----:B------:R-:W-:Y:S02]  /*3270*/  SEL R2, RZ, 0x1, !P1 ;  /* 0x00000001ff027807 */ /* 0x000fe40004800000 */
        /* <DEDUP_REMOVED lines=10> */
[----:B------:R-:W-:Y:S02]  /*3320*/  ISETP.NE.AND P1, PT, R36, RZ, PT ;  /* 0x000000ff2400720c */ /* 0x000fe40003f25270 */
[----:B------:R-:W-:Y:S02]  /*3330*/  P2R R55, PR, RZ, 0x40 ;  /* 0x00000040ff377803 */ /* 0x000fe40000000000 */
[----:B------:R-:W-:Y:S02]  /*3340*/  ISETP.NE.AND P6, PT, R79, RZ, PT ;  /* 0x000000ff4f00720c */ /* 0x000fe40003fc5270 */
[----:B------:R-:W-:-:S04]  /*3350*/  SEL R24, RZ, 0x1, !P1 ;  /* 0x00000001ff187807 */ /* 0x000fc80004800000 */
[----:B------:R-:W-:Y:S02]  /*3360*/  SEL R24, R24, 0x2, P6 ;  /* 0x0000000218187807 */ /* 0x000fe40003000000 */
[----:B------:R-:W-:Y:S02]  /*3370*/  ISETP.NE.AND P6, PT, R88, RZ, PT ;  /* 0x000000ff5800720c */ /* 0x000fe40003fc5270 */
[----:B------:R-:W-:Y:S02]  /*3380*/  P2R R48, PR, RZ, 0x8 ;  /* 0x00000008ff307803 */ /* 0x000fe40000000000 */
[----:B------:R-:W-:Y:S02]  /*3390*/  ISETP.NE.AND P3, PT, R125, RZ, PT ;  /* 0x000000ff7d00720c */ /* 0x000fe40003f65270 */
[----:B------:R-:W-:Y:S02]  /*33a0*/  ISETP.NE.AND P1, PT, R37, RZ, PT ;  /* 0x000000ff2500720c */ /* 0x000fe40003f25270 */
[----:B------:R-:W-:-:S02]  /*33b0*/  P2R R125, PR, RZ, 0x40 ;  /* 0x00000040ff7d7803 */ /* 0x000fc40000000000 */
[----:B------:R-:W-:Y:S02]  /*33c0*/  ISETP.NE.AND P6, PT, R87, RZ, PT ;  /* 0x000000ff5700720c */ /* 0x000fe40003fc5270 */
[----:B------:R-:W-:Y:S02]  /*33d0*/  P2R R49, PR, RZ, 0x10 ;  /* 0x00000010ff317803 */ /* 0x000fe40000000000 */
[----:B------:R-:W-:Y:S02]  /*33e0*/  SEL R25, RZ, 0x1, !P1 ;  /* 0x00000001ff197807 */ /* 0x000fe40004800000 */
[----:B------:R-:W-:Y:S02]  /*33f0*/  ISETP.NE.AND P4, PT, R124, RZ, PT ;  /* 0x000000ff7c00720c */ /* 0x000fe40003f85270 */
[----:B------:R-:W-:Y:S02]  /*3400*/  ISETP.NE.AND P1, PT, R56, RZ, PT ;  /* 0x000000ff3800720c */ /* 0x000fe40003f25270 */
[----:B------:R-:W-:-:S02]  /*3410*/  P2R R124, PR, RZ, 0x40 ;  /* 0x00000040ff7c7803 */ /* 0x000fc40000000000 */
[----:B------:R-:W-:Y:S02]  /*3420*/  ISETP.NE.AND P6, PT, R59, RZ, PT ;  /* 0x000000ff3b00720c */ /* 0x000fe40003fc5270 */
[----:B------:R-:W-:Y:S02]  /*3430*/  SEL R26, RZ, 0x1, !P1 ;  /* 0x00000001ff1a7807 */ /* 0x000fe40004800000 */
[----:B------:R-:W-:Y:S02]  /*3440*/  ISETP.NE.AND P1, PT, R57, RZ, PT ;  /* 0x000000ff3900720c */ /* 0x000fe40003f25270 */
[----:B------:R-:W-:Y:S02]  /*3450*/  P2R R123, PR, RZ, 0x40 ;  /* 0x00000040ff7b7803 */ /* 0x000fe40000000000 */
[----:B------:R-:W-:Y:S02]  /*3460*/  ISETP.NE.AND P6, PT, R61, RZ, PT ;  /* 0x000000ff3d00720c */ /* 0x000fe40003fc5270 */
[----:B------:R-:W-:-:S02]  /*3470*/  SEL R27, RZ, 0x1, !P1 ;  /* 0x00000001ff1b7807 */ /* 0x000fc40004800000 */
[----:B------:R-:W-:Y:S02]  /*3480*/  ISETP.NE.AND P1, PT, R58, RZ, PT ;  /* 0x000000ff3a00720c */ /* 0x000fe40003f25270 */
[----:B------:R-:W-:Y:S02]  /*3490*/  P2R R88, PR, RZ, 0x40 ;  /* 0x00000040ff587803 */ /* 0x000fe40000000000 */
[----:B------:R-:W-:Y:S02]  /*34a0*/  ISETP.NE.AND P6, PT, R62, RZ, PT ;  /* 0x000000ff3e00720c */ /* 0x000fe40003fc5270 */
[----:B------:R-:W-:Y:S02]  /*34b0*/  SEL R32, RZ, 0x1, !P1 ;  /* 0x00000001ff207807 */ /* 0x000fe40004800000 */
[----:B------:R-:W-:Y:S02]  /*34c0*/  ISETP.NE.AND P1, PT, R81, RZ, PT ;  /* 0x000000ff5100720c */ /* 0x000fe40003f25270 */
[----:B------:R-:W-:-:S02]  /*34d0*/  P2R R87, PR, RZ, 0x40 ;  /* 0x00000040ff577803 */ /* 0x000fc40000000000 */
[----:B------:R-:W-:Y:S02]  /*34e0*/  ISETP.NE.AND P6, PT, R60, RZ, PT ;  /* 0x000000ff3c00720c */ /* 0x000fe40003fc5270 */
[----:B------:R-:W-:Y:S02]  /*34f0*/  SEL R33, RZ, 0x1, !P1 ;  /* 0x00000001ff217807 */ /* 0x000fe40004800000 */
[----:B------:R-:W-:Y:S02]  /*3500*/  ISETP.NE.AND P1, PT, R82, RZ, PT ;  /* 0x000000ff5200720c */ /* 0x000fe40003f25270 */
[----:B------:R-:W-:Y:S02]  /*3510*/  P2R R82, PR, RZ, 0x40 ;  /* 0x00000040ff527803 */ /* 0x000fe40000000000 */
[----:B------:R-:W-:-:S04]  /*3520*/  ISETP.NE.AND P6, PT, R156, RZ, PT ;  /* 0x000000ff9c00720c */ /* 0x000fc80003fc5270 */
[----:B------:R-:W-:Y:S02]  /*3530*/  P2R R81, PR, RZ, 0x40 ;  /* 0x00000040ff517803 */ /* 0x000fe40000000000 */
[----:B------:R-:W-:Y:S02]  /*3540*/  ISETP.NE.AND P6, PT, R155, RZ, PT ;  /* 0x000000ff9b00720c */ /* 0x000fe40003fc5270 */
[----:B------:R-:W-:Y:S02]  /*3550*/  P2R R53, PR, RZ, 0x20 ;  /* 0x00000020ff357803 */ /* 0x000fe40000000000 */
[----:B------:R-:W-:Y:S02]  /*3560*/  ISETP.NE.AND P5, PT, R80, RZ, PT ;  /* 0x000000ff5000720c */ /* 0x000fe40003fa5270 */
        /* <DEDUP_REMOVED lines=24> */
[----:B------:R-:W-:Y:S02]  /*36f0*/  SEL R34, RZ, 0x1, !P1 ;  /* 0x00000001ff227807 */ /* 0x000fe40004800000 */
[----:B------:R-:W-:Y:S02]  /*3700*/  P2R R56, PR, RZ, 0x40 ;  /* 0x00000040ff387803 */ /* 0x000fe40000000000 */
[----:B------:R-:W-:Y:S02]  /*3710*/  ISETP.NE.AND P6, PT, R54, RZ, PT ;  /* 0x000000ff3600720c */ /* 0x000fe40003fc5270 */
[----:B------:R-:W-:-:S02]  /*3720*/  ISETP.NE.AND P1, PT, R130, RZ, PT ;  /* 0x000000ff8200720c */ /* 0x000fc40003f25270 */
[----:B------:R-:W-:Y:S02]  /*3730*/  P2R R54, PR, RZ, 0x40 ;  /* 0x00000040ff367803 */ /* 0x000fe40000000000 */
[----:B------:R-:W-:Y:S02]  /*3740*/  SEL R35, RZ, 0x1, !P1 ;  /* 0x00000001ff237807 */ /* 0x000fe40004800000 */
[----:B------:R-:W-:Y:S02]  /*3750*/  ISETP.NE.AND P6, PT, R52, RZ, PT ;  /* 0x000000ff3400720c */ /* 0x000fe40003fc5270 */
[----:B------:R-:W-:Y:S02]  /*3760*/  ISETP.NE.AND P1, PT, R157, RZ, PT ;  /* 0x000000ff9d00720c */ /* 0x000fe40003f25270 */
[----:B------:R-:W-:Y:S02]  /*3770*/  P2R R52, PR, RZ, 0x40 ;  /* 0x00000040ff347803 */ /* 0x000fe40000000000 */
[----:B------:R-:W-:-:S02]  /*3780*/  SEL R36, RZ, 0x1, !P1 ;  /* 0x00000001ff247807 */ /* 0x000fc40004800000 */
[----:B------:R-:W-:Y:S02]  /*3790*/  ISETP.NE.AND P6, PT, R150, RZ, PT ;  /* 0x000000ff9600720c */ /* 0x000fe40003fc5270 */
[----:B------:R-:W-:Y:S02]  /*37a0*/  ISETP.NE.AND P1, PT, R158, RZ, PT ;  /* 0x000000ff9e00720c */ /* 0x000fe40003f25270 */
[----:B------:R-:W-:Y:S02]  /*37b0*/  P2R R51, PR, RZ, 0x40 ;  /* 0x00000040ff337803 */ /* 0x000fe40000000000 */
[----:B------:R-:W-:Y:S02]  /*37c0*/  SEL R37, RZ, 0x1, !P1 ;  /* 0x00000001ff257807 */ /* 0x000fe40004800000 */
[----:B------:R-:W-:Y:S02]  /*37d0*/  ISETP.NE.AND P6, PT, R148, RZ, PT ;  /* 0x000000ff9400720c */ /* 0x000fe40003fc5270 */
[----:B------:R-:W-:-:S02]  /*37e0*/  ISETP.NE.AND P1, PT, R159, RZ, PT ;  /* 0x000000ff9f00720c */ /* 0x000fc40003f25270 */
[----:B------:R-:W-:Y:S02]  /*37f0*/  P2R R50, PR, RZ, 0x40 ;  /* 0x00000040ff327803 */ /* 0x000fe40000000000 */
[----:B------:R-:W-:Y:S02]  /*3800*/  SEL R2, R2, 0x2, P1 ;  /* 0x0000000202027807 */ /* 0x000fe40000800000 */
[----:B------:R-:W-:Y:S02]  /*3810*/  ISETP.NE.AND P6, PT, R147, RZ, PT ;  /* 0x000000ff9300720c */ /* 0x000fe40003fc5270 */
[----:B------:R-:W-:Y:S02]  /*3820*/  ISETP.NE.AND P1, PT, R160, RZ, PT ;  /* 0x000000ffa000720c */ /* 0x000fe40003f25270 */
[----:B------:R-:W-:Y:S02]  /*3830*/  SEL R35, R35, 0x2, P6 ;  /* 0x0000000223237807 */ /* 0x000fe40003000000 */
[----:B------:R-:W-:-:S02]  /*3840*/  SEL R3, R3, 0x2, P1 ;  /* 0x0000000203037807 */ /* 0x000fc40000800000 */
[----:B------:R-:W-:Y:S02]  /*3850*/  ISETP.NE.AND P6, PT, R50, RZ, PT ;  /* 0x000000ff3200720c */ /* 0x000fe40003fc5270 */
[----:B------:R-:W-:Y:S02]  /*3860*/  ISETP.NE.AND P1, PT, R161, RZ, PT ;  /* 0x000000ffa100720c */ /* 0x000fe40003f25270 */
[----:B------:R-:W-:Y:S02]  /*3870*/  SEL R36, R36, 0x2, P6 ;  /* 0x0000000224247807 */ /* 0x000fe40003000000 */
[----:B------:R-:W-:Y:S02]  /*3880*/  SEL R20, R20, 0x2, P1 ;  /* 0x0000000214147807 */ /* 0x000fe40000800000 */
[----:B------:R-:W-:Y:S02]  /*3890*/  ISETP.NE.AND P6, PT, R51, RZ, PT ;  /* 0x000000ff3300720c */ /* 0x000fe40003fc5270 */
[----:B------:R-:W-:-:S02]  /*38a0*/  ISETP.NE.AND P1, PT, R162, RZ, PT ;  /* 0x000000ffa200720c */ /* 0x000fc40003f25270 */
[----:B------:R-:W-:Y:S02]  /*38b0*/  SEL R37, R37, 0x2, P6 ;  /* 0x0000000225257807 */ /* 0x000fe40003000000 */
[----:B------:R-:W-:Y:S02]  /*38c0*/  SEL R21, R21, 0x2, P1 ;  /* 0x0000000215157807 */ /* 0x000fe40000800000 */
[----:B------:R-:W-:-:S04]  /*38d0*/  ISETP.NE.AND P6, PT, R52, RZ, PT ;  /* 0x000000ff3400720c */ /* 0x000fc80003fc5270 */
[----:B------:R-:W-:Y:S02]  /*38e0*/  SEL R21, R21, 0x3, P6 ;  /* 0x0000000315157807 */ /* 0x000fe40003000000 */
[----:B------:R-:W-:-:S04]  /*38f0*/  ISETP.NE.AND P6, PT, R54, RZ, PT ;  /* 0x000000ff3600720c */ /* 0x000fc80003fc5270 */
[----:B------:R-:W-:Y:S02]  /*3900*/  SEL R20, R20, 0x3, P6 ;  /* 0x0000000314147807 */ /* 0x000fe40003000000 */
[----:B------:R-:W-:-:S04]  /*3910*/  ISETP.NE.AND P6, PT, R56, RZ, PT ;  /* 0x000000ff3800720c */ /* 0x000fc80003fc5270 */
[----:B------:R-:W-:Y:S02]  /*3920*/  SEL R3, R3, 0x3, P6 ;  /* 0x0000000303037807 */ /* 0x000fe40003000000 */
[----:B------:R-:W-:Y:S02]  /*3930*/  ISETP.NE.AND P6, PT, R57, RZ, PT ;  /* 0x000000ff3900720c */ /* 0x000fe40003fc5270 */
[----:B------:R-:W-:Y:S02]  /*3940*/  SEL R25, R25, 0x2, P5 ;  /* 0x0000000219197807 */ /* 0x000fe40002800000 */
[----:B------:R-:W-:Y:S02]  /*3950*/  SEL R2, R2, 0x3, P6 ;  /* 0x0000000302027807 */ /* 0x000fe40003000000 */
[----:B------:R-:W-:Y:S02]  /*3960*/  ISETP.NE.AND P6, PT, R58, RZ, PT ;  /* 0x000000ff3a00720c */ /* 0x000fe40003fc5270 */
[----:B------:R-:W-:-:S02]  /*3970*/  ISETP.NE.AND P1, PT, R163, RZ, PT ;  /* 0x000000ffa300720c */ /* 0x000fc40003f25270 */
[----:B------:R-:W-:Y:S02]  /*3980*/  SEL R25, R25, 0x3, P6 ;  /* 0x0000000319197807 */ /* 0x000fe40003000000 */
        /* <DEDUP_REMOVED lines=8> */
[----:B------:R-:W-:Y:S02]  /*3a10*/  ISETP.NE.AND P6, PT, R61, RZ, PT ;  /* 0x000000ff3d00720c */ /* 0x000fe40003fc5270 */
[----:B------:R-:W-:Y:S02]  /*3a20*/  P2R R43, PR, RZ, 0x1 ;  /* 0x00000001ff2b7803 */ /* 0x000fe40000000000 */
[----:B------:R-:W-:-:S02]  /*3a30*/  SEL R22, R22, 0x3, P6 ;  /* 0x0000000316167807 */ /* 0x000fc40003000000 */
[----:B------:R-:W-:Y:S02]  /*3a40*/  SEL R33, R33, 0x2, P1 ;  /* 0x0000000221217807 */ /* 0x000fe40000800000 */
[----:B------:R-:W-:Y:S02]  /*3a50*/  ISETP.NE.AND P6, PT, R62, RZ, PT ;  /* 0x000000ff3e00720c */ /* 0x000fe40003fc5270 */
[----:B------:R-:W-:Y:S02]  /*3a60*/  ISETP.NE.AND P0, PT, R128, RZ, PT ;  /* 0x000000ff8000720c */ /* 0x000fe40003f05270 */
[----:B------:R-:W-:Y:S02]  /*3a70*/  SEL R33, R33, 0x3, P6 ;  /* 0x0000000321217807 */ /* 0x000fe40003000000 */
[----:B------:R-:W-:Y:S02]  /*3a80*/  SEL R32, R32, 0x2, P0 ;  /* 0x0000000220207807 */ /* 0x000fe40000000000 */
[----:B------:R-:W-:-:S02]  /*3a90*/  ISETP.NE.AND P6, PT, R75, RZ, PT ;  /* 0x000000ff4b00720c */ /* 0x000fc40003fc5270 */
[----:B------:R-:W-:Y:S02]  /*3aa0*/  SEL R27, R27, 0x2, P3 ;  /* 0x000000021b1b7807 */ /* 0x000fe40001800000 */
[----:B------:R-:W-:Y:S02]  /*3ab0*/  SEL R32, R32, 0x3, P6 ;  /* 0x0000000320207807 */ /* 0x000fe40003000000 */
[----:B------:R-:W-:Y:S02]  /*3ac0*/  ISETP.NE.AND P6, PT, R76, RZ, PT ;  /* 0x000000ff4c00720c */ /* 0x000fe40003fc5270 */
[----:B------:R-:W-:Y:S02]  /*3ad0*/  SEL R26, R26, 0x2, P4 ;  /* 0x000000021a1a7807 */ /* 0x000fe40002000000 */
[----:B------:R-:W-:Y:S02]  /*3ae0*/  SEL R27, R27, 0x3, P6 ;  /* 0x000000031b1b7807 */ /* 0x000fe40003000000 */
[----:B------:R-:W-:-:S04]  /*3af0*/  ISETP.NE.AND P6, PT, R77, RZ, PT ;  /* 0x000000ff4d00720c */ /* 0x000fc80003fc5270 */
[----:B------:R-:W-:Y:S02]  /*3b00*/  SEL R26, R26, 0x3, P6 ;  /* 0x000000031a1a7807 */ /* 0x000fe40003000000 */
[----:B------:R-:W-:-:S04]  /*3b10*/  ISETP.NE.AND P6, PT, R78, RZ, PT ;  /* 0x000000ff4e00720c */ /* 0x000fc80003fc5270 */
[----:B------:R-:W-:Y:S02]  /*3b20*/  SEL R37, R37, 0x3, P6 ;  /* 0x0000000325257807 */ /* 0x000fe40003000000 */
[----:B------:R-:W-:Y:S02]  /*3b30*/  ISETP.NE.AND P6, PT, R79, RZ, PT ;  /* 0x000000ff4f00720c */ /* 0x000fe40003fc5270 */
[----:B------:R-:W-:Y:S02]  /*3b40*/  P2R R40, PR, RZ, 0x4 ;  /* 0x00000004ff287803 */ /* 0x000fe40000000000 */
        /* <DEDUP_REMOVED lines=80> */
[----:B------:R-:W-:Y:S02]  /*4050*/  ISETP.NE.AND P4, PT, R90, RZ, PT ;  /* 0x000000ff5a00720c */ /* 0x000fe40003f85270 */
[----:B------:R-:W-:Y:S02]  /*4060*/  SEL R3, R3, 0x5, P6 ;  /* 0x0000000503037807 */ /* 0x000fe40003000000 */
[----:B------:R-:W-:Y:S02]  /*4070*/  ISETP.NE.AND P6, PT, R57, RZ, PT ;  /* 0x000000ff3900720c */ /* 0x000fe40003fc5270 */
[----:B------:R-:W-:-:S02]  /*4080*/  SEL R25, R25, 0x4, P4 ;  /* 0x0000000419197807 */ /* 0x000fc40002000000 */
[----:B------:R-:W-:Y:S02]  /*4090*/  SEL R2, R2, 0x5, P6 ;  /* 0x0000000502027807 */ /* 0x000fe40003000000 */
[----:B------:R-:W-:Y:S02]  /*40a0*/  ISETP.NE.AND P6, PT, R58, RZ, PT ;  /* 0x000000ff3a00720c */ /* 0x000fe40003fc5270 */
[----:B------:R-:W-:Y:S02]  /*40b0*/  ISETP.NE.AND P5, PT, R89, RZ, PT ;  /* 0x000000ff5900720c */ /* 0x000fe40003fa5270 */
[----:B------:R-:W-:Y:S02]  /*40c0*/  SEL R25, R25, 0x5, P6 ;  /* 0x0000000519197807 */ /* 0x000fe40003000000 */
        /* <DEDUP_REMOVED lines=13> */
[----:B------:R-:W-:-:S02]  /*41a0*/  ISETP.NE.AND P6, PT, R67, RZ, PT ;  /* 0x000000ff4300720c */ /* 0x000fc40003fc5270 */
[----:B------:R-:W-:Y:S02]  /*41b0*/  ISETP.NE.AND P0, PT, R118, RZ, PT ;  /* 0x000000ff7600720c */ /* 0x000fe40003f05270 */
[----:B------:R-:W-:Y:S02]  /*41c0*/  SEL R32, R32, 0x5, P6 ;  /* 0x0000000520207807 */ /* 0x000fe40003000000 */
[----:B------:R-:W-:Y:S02]  /*41d0*/  SEL R27, R27, 0x4, P0 ;  /* 0x000000041b1b7807 */ /* 0x000fe40000000000 */
[----:B------:R-:W-:Y:S02]  /*41e0*/  ISETP.NE.AND P6, PT, R68, RZ, PT ;  /* 0x000000ff4400720c */ /* 0x000fe40003fc5270 */
[----:B------:R-:W-:Y:S02]  /*41f0*/  ISETP.NE.AND P3, PT, R116, RZ, PT ;  /* 0x000000ff7400720c */ /* 0x000fe40003f65270 */
[----:B------:R-:W-:-:S02]  /*4200*/  SEL R27, R27, 0x5, P6 ;  /* 0x000000051b1b7807 */ /* 0x000fc40003000000 */
        /* <DEDUP_REMOVED lines=8> */
[----:B------:R-:W-:-:S04]  /*4290*/  ISETP.NE.AND P6, PT, R76, RZ, PT ;  /* 0x000000ff4c00720c */ /* 0x000fc80003fc5270 */
[----:B------:R-:W-:Y:S02]  /*42a0*/  SEL R38, R35, 0x5, P6 ;  /* 0x0000000523267807 */ /* 0x000fe40003000000 */
        /* <DEDUP_REMOVED lines=24> */
[----:B------:R-:W-:Y:S02]  /*4430*/  ISETP.NE.AND P6, PT, R77, RZ, PT ;  /* 0x000000ff4d00720c */ /* 0x000fe40003fc5270 */
[----:B------:R-:W-:Y:S02]  /*4440*/  P2R R46, PR, RZ, 0x2 ;  /* 0x00000002ff2e7803 */ /* 0x000fe40000000000 */
[----:B------:R-:W-:Y:S02]  /*4450*/  ISETP.NE.AND P1, PT, R45, RZ, PT ;  /* 0x000000ff2d00720c */ /* 0x000fe40003f25270 */
[----:B------:R-:W-:-:S02]  /*4460*/  SEL R39, R34, 0x5, P6 ;  /* 0x0000000522277807 */ /* 0x000fc40003000000 */
[----:B------:R-:W-:Y:S02]  /*4470*/  ISETP.NE.AND P6, PT, R78, RZ, PT ;  /* 0x000000ff4e00720c */ /* 0x000fe40003fc5270 */
[----:B------:R-:W-:Y:S02]  /*4480*/  P2R R45, PR, RZ, 0x2 ;  /* 0x00000002ff2d7803 */ /* 0x000fe40000000000 */
[----:B------:R-:W-:Y:S02]  /*4490*/  ISETP.NE.AND P1, PT, R44, RZ, PT ;  /* 0x000000ff2c00720c */ /* 0x000fe40003f25270 */
[----:B------:R-:W-:Y:S02]  /*44a0*/  SEL R2, R2, 0x6, P6 ;  /* 0x0000000602027807 */ /* 0x000fe40003000000 */
[----:B------:R-:W-:Y:S02]  /*44b0*/  ISETP.NE.AND P6, PT, R79, RZ, PT ;  /* 0x000000ff4f00720c */ /* 0x000fe40003fc5270 */
[----:B------:R-:W-:-:S02]  /*44c0*/  ISETP.NE.AND P0, PT, R117, RZ, PT ;  /* 0x000000ff7500720c */ /* 0x000fc40003f05270 */
[----:B------:R-:W-:Y:S02]  /*44d0*/  P2R R27, PR, RZ, 0x2 ;  /* 0x00000002ff1b7803 */ /* 0x000fe40000000000 */
[----:B------:R-:W-:Y:S02]  /*44e0*/  ISETP.NE.AND P1, PT, R42, RZ, PT ;  /* 0x000000ff2a00720c */ /* 0x000fe40003f25270 */
[----:B------:R-:W-:Y:S02]  /*44f0*/  SEL R3, R3, 0x6, P6 ;  /* 0x0000000603037807 */ /* 0x000fe40003000000 */
[----:B------:R-:W-:Y:S02]  /*4500*/  ISETP.NE.AND P6, PT, R80, RZ, PT ;  /* 0x000000ff5000720c */ /* 0x000fe40003fc5270 */
[----:B------:R-:W-:Y:S02]  /*4510*/  SEL R34, R26, 0x6, P0 ;  /* 0x000000061a227807 */ /* 0x000fe40000000000 */
[----:B------:R-:W-:-:S02]  /*4520*/  P2R R26, PR, RZ, 0x2 ;  /* 0x00000002ff1a7803 */ /* 0x000fc40000000000 */
[----:B------:R-:W-:Y:S02]  /*4530*/  ISETP.NE.AND P1, PT, R103, RZ, PT ;  /* 0x000000ff6700720c */ /* 0x000fe40003f25270 */
[----:B------:R-:W-:Y:S02]  /*4540*/  SEL R20, R20, 0x6, P6 ;  /* 0x0000000614147807 */ /* 0x000fe40003000000 */
[----:B------:R-:W-:Y:S02]  /*4550*/  ISETP.NE.AND P6, PT, R81, RZ, PT ;  /* 0x000000ff5100720c */ /* 0x000fe40003fc5270 */
[----:B------:R-:W-:Y:S02]  /*4560*/  SEL R33, R33, 0x6, P1 ;  /* 0x0000000621217807 */ /* 0x000fe40000800000 */
[----:B------:R-:W-:Y:S02]  /*4570*/  ISETP.NE.AND P1, PT, R26, RZ, PT ;  /* 0x000000ff1a00720c */ /* 0x000fe40003f25270 */
[----:B------:R-:W-:-:S02]  /*4580*/  SEL R21, R21, 0x6, P6 ;  /* 0x0000000615157807 */ /* 0x000fc40003000000 */
[----:B------:R-:W-:Y:S02]  /*4590*/  ISETP.NE.AND P6, PT, R82, RZ, PT ;  /* 0x000000ff5200720c */ /* 0x000fe40003fc5270 */
[----:B------:R-:W-:Y:S02]  /*45a0*/  SEL R39, R39, 0x6, P1 ;  /* 0x0000000627277807 */ /* 0x000fe40000800000 */
[----:B------:R-:W-:Y:S02]  /*45b0*/  ISETP.NE.AND P1, PT, R27, RZ, PT ;  /* 0x000000ff1b00720c */ /* 0x000fe40003f25270 */
[----:B------:R-:W-:Y:S02]  /*45c0*/  SEL R22, R22, 0x6, P6 ;  /* 0x0000000616167807 */ /* 0x000fe40003000000 */
[----:B------:R-:W-:Y:S02]  /*45d0*/  ISETP.NE.AND P6, PT, R141, RZ, PT ;  /* 0x000000ff8d00720c */ /* 0x000fe40003fc5270 */
[----:B------:R-:W-:-:S02]  /*45e0*/  SEL R38, R38, 0x6, P1 ;  /* 0x0000000626267807 */ /* 0x000fc40000800000 */
[----:B------:R-:W-:Y:S02]  /*45f0*/  ISETP.NE.AND P1, PT, R45, RZ, PT ;  /* 0x000000ff2d00720c */ /* 0x000fe40003f25270 */
[----:B------:R-:W-:Y:S02]  /*4600*/  P2R R65, PR, RZ, 0x40 ;  /* 0x00000040ff417803 */ /* 0x000fe40000000000 */
[----:B------:R-:W-:Y:S02]  /*4610*/  ISETP.NE.AND P6, PT, R140, RZ, PT ;  /* 0x000000ff8c00720c */ /* 0x000fe40003fc5270 */
[----:B------:R-:W-:Y:S02]  /*4620*/  SEL R36, R36, 0x6, P1 ;  /* 0x0000000624247807 */ /* 0x000fe40000800000 */
[----:B------:R-:W-:Y:S02]  /*4630*/  ISETP.NE.AND P1, PT, R46, RZ, PT ;  /* 0x000000ff2e00720c */ /* 0x000fe40003f25270 */
[----:B------:R-:W-:-:S02]  /*4640*/  P2R R64, PR, RZ, 0x40 ;  /* 0x00000040ff407803 */ /* 0x000fc40000000000 */
[----:B------:R-:W-:Y:S02]  /*4650*/  ISETP.NE.AND P6, PT, R138, RZ, PT ;  /* 0x000000ff8a00720c */ /* 0x000fe40003fc5270 */
[----:B------:R-:W-:Y:S02]  /*4660*/  SEL R37, R37, 0x6, P1 ;  /* 0x0000000625257807 */ /* 0x000fe40000800000 */
        /* <DEDUP_REMOVED lines=13> */
[----:B------:R-:W-:Y:S02]  /*4740*/  ISETP.NE.AND P3, PT, R98, RZ, PT ;  /* 0x000000ff6200720c */ /* 0x000fe40003f65270 */
[----:B------:R-:W-:Y:S02]  /*4750*/  SEL R38, R38, 0x7, P6 ;  /* 0x0000000726267807 */ /* 0x000fe40003000000 */
[----:B------:R-:W-:-:S02]  /*4760*/  ISETP.NE.AND P6, PT, R42, RZ, PT ;  /* 0x000000ff2a00720c */ /* 0x000fc40003fc5270 */
[----:B------:R-:W-:Y:S02]  /*4770*/  SEL R2, R2, 0x7, P1 ;  /* 0x0000000702027807 */ /* 0x000fe40000800000 */
[----:B------:R-:W-:Y:S02]  /*4780*/  SEL R25, R25, 0x6, P3 ;  /* 0x0000000619197807 */ /* 0x000fe40001800000 */
[----:B------:R-:W-:Y:S02]  /*4790*/  ISETP.NE.AND P1, PT, R56, RZ, PT ;  /* 0x000000ff3800720c */ /* 0x000fe40003f25270 */
[----:B------:R-:W-:Y:S02]  /*47a0*/  ISETP.NE.AND P4, PT, R97, RZ, PT ;  /* 0x000000ff6100720c */ /* 0x000fe40003f85270 */
[----:B------:R-:W-:Y:S02]  /*47b0*/  SEL R39, R39, 0x7, P6 ;  /* 0x0000000727277807 */ /* 0x000fe40003000000 */
[----:B------:R-:W-:-:S02]  /*47c0*/  ISETP.NE.AND P6, PT, R44, RZ, PT ;  /* 0x000000ff2c00720c */ /* 0x000fc40003fc5270 */
[----:B------:R-:W1:Y:S01]  /*47d0*/  S2R R44, SR_TID.X ;  /* 0x00000000002c7919 */ /* 0x000e620000002100 */
[----:B------:R-:W-:Y:S02]  /*47e0*/  SEL R25, R25, 0x7, P1 ;  /* 0x0000000719197807 */ /* 0x000fe40000800000 */
[----:B------:R-:W-:Y:S02]  /*47f0*/  SEL R24, R24, 0x6, P4 ;  /* 0x0000000618187807 */ /* 0x000fe40002000000 */
[----:B------:R-:W-:Y:S02]  /*4800*/  ISETP.NE.AND P1, PT, R57, RZ, PT ;  /* 0x000000ff3900720c */ /* 0x000fe40003f25270 */
[----:B------:R-:W-:Y:S02]  /*4810*/  ISETP.NE.AND P5, PT, R96, RZ, PT ;  /* 0x000000ff6000720c */ /* 0x000fe40003fa5270 */
[----:B------:R-:W-:Y:S02]  /*4820*/  SEL R24, R24, 0x7, P1 ;  /* 0x0000000718187807 */ /* 0x000fe40000800000 */
[----:B------:R-:W-:-:S02]  /*4830*/  SEL R23, R23, 0x6, P5 ;  /* 0x0000000617177807 */ /* 0x000fc40002800000 */
[----:B------:R-:W-:Y:S01]  /*4840*/  ISETP.NE.AND P1, PT, R58, RZ, PT ;  /* 0x000000ff3a00720c */ /* 0x000fe20003f25270 */
[----:B------:R-:W2:Y:S03]  /*4850*/  S2UR UR5, SR_CgaCtaId ;  /* 0x00000000000579c3 */ /* 0x000ea60000008800 */
[----:B------:R-:W-:Y:S02]  /*4860*/  SEL R26, R23, 0x7, P1 ;  /* 0x00000007171a7807 */ /* 0x000fe40000800000 */
[----:B------:R-:W-:Y:S02]  /*4870*/  ISETP.NE.AND P1, PT, R59, RZ, PT ;  /* 0x000000ff3b00720c */ /* 0x000fe40003f25270 */
[----:B------:R-:W-:Y:S02]  /*4880*/  SEL R23, R21, 0x8, P6 ;  /* 0x0000000815177807 */ /* 0x000fe40003000000 */
[----:B------:R-:W-:-:S02]  /*4890*/  SEL R27, R22, 0x7, P1 ;  /* 0x00000007161b7807 */ /* 0x000fc40000800000 */
[----:B------:R-:W-:Y:S02]  /*48a0*/  ISETP.NE.AND P1, PT, R60, RZ, PT ;  /* 0x000000ff3c00720c */ /* 0x000fe40003f25270 */
[----:B------:R-:W-:Y:S02]  /*48b0*/  ISETP.NE.AND P6, PT, R63, RZ, PT ;  /* 0x000000ff3f00720c */ /* 0x000fe40003fc5270 */
[----:B------:R-:W-:Y:S02]  /*48c0*/  ISETP.NE.AND P2, PT, R121, RZ, PT ;  /* 0x000000ff7900720c */ /* 0x000fe40003f45270 */
[----:B------:R-:W-:Y:S02]  /*48d0*/  SEL R33, R33, 0x7, P1 ;  /* 0x0000000721217807 */ /* 0x000fe40000800000 */
        /* <DEDUP_REMOVED lines=9> */
[----:B------:R-:W-:Y:S01]  /*4970*/  SEL R20, R2, 0x8, P6 ;  /* 0x0000000802147807 */ /* 0x000fe20003000000 */
[----:B-1----:R-:W-:Y:S01]  /*4980*/  IMAD.SHL.U32 R2, R44, 0x100, RZ ;  /* 0x000001002c027824 */ /* 0x002fe200078e00ff */
[----:B------:R-:W-:Y:S01]  /*4990*/  ISETP.NE.AND P1, PT, R41, RZ, PT ;  /* 0x000000ff2900720c */ /* 0x000fe20003f25270 */
[----:B------:R-:W-:Y:S01]  /*49a0*/  UMOV UR4, 0x400 ;  /* 0x0000040000047882 */ /* 0x000fe20000000000 */
[----:B------:R-:W-:Y:S01]  /*49b0*/  SHF.R.U32.HI R41, RZ, 0x4, R44 ;  /* 0x00000004ff297819 */ /* 0x000fe2000001162c */
[----:B--2---:R-:W-:Y:S01]  /*49c0*/  UPRMT UR4, UR5, 0x654, UR4 ;  /* 0x0000065405047896 */ /* 0x004fe20008000004 */
[----:B------:R-:W-:Y:S02]  /*49d0*/  ISETP.NE.AND P2, PT, R114, RZ, PT ;  /* 0x000000ff7200720c */ /* 0x000fe40003f45270 */
[----:B------:R-:W-:-:S02]  /*49e0*/  SGXT.U32 R41, R41, 0x4 ;  /* 0x000000042929781a */ /* 0x000fc40000000000 */
[----:B------:R-:W-:Y:S02]  /*49f0*/  LOP3.LUT R2, R2, 0xf00, RZ, 0xc0, !PT ;  /* 0x00000f0002027812 */ /* 0x000fe400078ec0ff */
[----:B------:R-:W-:Y:S02]  /*4a00*/  SEL R34, R34, 0x7, P2 ;  /* 0x0000000722227807 */ /* 0x000fe40001000000 */
[----:B------:R-:W-:Y:S02]  /*4a10*/  ISETP.NE.AND P2, PT, R40, RZ, PT ;  /* 0x000000ff2800720c */ /* 0x000fe40003f45270 */
[C---:B------:R-:W-:Y:S01]  /*4a20*/  LOP3.LUT R40, R2.reuse, R41, RZ, 0xfc, !PT ;  /* 0x0000002902287212 */ /* 0x040fe200078efcff */
[----:B------:R-:W-:-:S04]  /*4a30*/  VIADD R41, R2, UR4 ;  /* 0x0000000402297c36 */ /* 0x000fc80008000000 */
[----:B------:R-:W-:Y:S01]  /*4a40*/  IMAD R40, R40, 0x4, R41 ;  /* 0x0000000428287824 */ /* 0x000fe200078e0229 */
[----:B------:R-:W-:Y:S01]  /*4a50*/  SHF.R.U32.HI R3, RZ, 0x2, R14 ;  /* 0x00000002ff037819 */ /* 0x000fe2000001160e */
[----:B------:R-:W-:-:S03]  /*4a60*/  IMAD.SHL.U32 R42, R44, 0x4, RZ ;  /* 0x000000042c2a7824 */ /* 0x000fc600078e00ff */
[----:B------:R-:W-:Y:S04]  /*4a70*/  STS [R40], R28 ;  /* 0x0000001c28007388 */ /* 0x000fe80000000800 */
[----:B------:R-:W-:Y:S04]  /*4a80*/  STS [R40+0x50], R29 ;  /* 0x0000501d28007388 */ /* 0x000fe80000000800 */
[----:B------:R-:W-:Y:S04]  /*4a90*/  STS [R40+0xa0], R30 ;  /* 0x0000a01e28007388 */ /* 0x000fe80000000800 */
[----:B------:R-:W-:Y:S04]  /*4aa0*/  STS [R40+0xf0], R31 ;  /* 0x0000f01f28007388 */ /* 0x000fe80000000800 */
[----:B------:R-:W-:Y:S04]  /*4ab0*/  STS [R40+0x140], R4 ;  /* 0x0001400428007388 */ /* 0x000fe80000000800 */
[----:B------:R-:W-:Y:S04]  /*4ac0*/  STS [R40+0x190], R5 ;  /* 0x0001900528007388 */ /* 0x000fe80000000800 */
[----:B------:R-:W-:Y:S04]  /*4ad0*/  STS [R40+0x1e0], R6 ;  /* 0x0001e00628007388 */ /* 0x000fe80000000800 */
[----:B------:R-:W-:Y:S04]  /*4ae0*/  STS [R40+0x230], R7 ;  /* 0x0002300728007388 */ /* 0x000fe80000000800 */
[----:B------:R-:W-:Y:S04]  /*4af0*/  STS [R40+0x280], R8 ;  /* 0x0002800828007388 */ /* 0x000fe80000000800 */
[----:B------:R1:W-:Y:S04]  /*4b00*/  STS [R40+0x2d0], R9 ;  /* 0x0002d00928007388 */ /* 0x0003e80000000800 */
[----:B------:R-:W-:Y:S04]  /*4b10*/  STS [R40+0x320], R10 ;  /* 0x0003200a28007388 */ /* 0x000fe80000000800 */
[----:B------:R2:W-:Y:S04]  /*4b20*/  STS [R40+0x370], R11 ;  /* 0x0003700b28007388 */ /* 0x0005e80000000800 */
[----:B------:R-:W-:Y:S04]  /*4b30*/  STS [R40+0x3c0], R16 ;  /* 0x0003c01028007388 */ /* 0x000fe80000000800 */
[----:B------:R-:W-:Y:S04]  /*4b40*/  STS [R40+0x410], R17 ;  /* 0x0004101128007388 */ /* 0x000fe80000000800 */
[----:B------:R-:W-:Y:S04]  /*4b50*/  STS [R40+0x460], R18 ;  /* 0x0004601228007388 */ /* 0x000fe80000000800 */
[----:B------:R-:W-:Y:S01]  /*4b60*/  STS [R40+0x4b0], R19 ;  /* 0x0004b01328007388 */ /* 0x000fe20000000800 */
[----:B------:R-:W-:Y:S01]  /*4b70*/  IMAD.SHL.U32 R14, R14, 0x4, RZ ;  /* 0x000000040e0e7824 */ /* 0x000fe200078e00ff */
[----:B------:R-:W-:Y:S01]  /*4b80*/  ISETP.NE.AND P0, PT, R152, RZ, PT ;  /* 0x000000ff9800720c */ /* 0x000fe20003f05270 */
[----:B-1----:R-:W1:Y:S01]  /*4b90*/  LDC.64 R8, c[0x0][0x218] ;  /* 0x00008600ff087b82 */ /* 0x002e620000000a00 */
[----:B------:R-:W-:-:S02]  /*4ba0*/  SGXT.U32 R3, R3, 0x6 ;  /* 0x000000060303781a */ /* 0x000fc40000000000 */
[----:B------:R-:W-:Y:S02]  /*4bb0*/  LOP3.LUT R2, R42, 0x3fc, RZ, 0xc0, !PT ;  /* 0x000003fc2a027812 */ /* 0x000fe400078ec0ff */
[----:B------:R-:W-:Y:S02]  /*4bc0*/  LOP3.LUT R14, R13, 0xc, R14, 0xf8, !PT ;  /* 0x0000000c0d0e7812 */ /* 0x000fe400078ef80e */
[----:B------:R-:W-:Y:S02]  /*4bd0*/  SEL R27, R27, 0x8, P0 ;  /* 0x000000081b1b7807 */ /* 0x000fe40000000000 */
[----:B------:R-:W-:Y:S02]  /*4be0*/  PRMT R3, R3, 0x6540, R12 ;  /* 0x0000654003037816 */ /* 0x000fe4000000000c */
[----:B------:R-:W-:Y:S02]  /*4bf0*/  LOP3.LUT R13, R2, 0x400, RZ, 0xfc, !PT ;  /* 0x00000400020d7812 */ /* 0x000fe400078efcff */
[----:B------:R-:W-:-:S02]  /*4c00*/  ISETP.NE.AND P0, PT, R43, RZ, PT ;  /* 0x000000ff2b00720c */ /* 0x000fc40003f05270 */
[----:B------:R-:W-:Y:S02]  /*4c10*/  LOP3.LUT R42, R2, 0x800, RZ, 0xfc, !PT ;  /* 0x00000800022a7812 */ /* 0x000fe400078efcff */
[----:B------:R-:W-:Y:S02]  /*4c20*/  LOP3.LUT R12, R44, 0xfc, RZ, 0xc0, !PT ;  /* 0x000000fc2c0c7812 */ /* 0x000fe400078ec0ff */
[----:B------:R-:W-:Y:S02]  /*4c30*/  LOP3.LUT R43, R2, 0xc00, RZ, 0xfc, !PT ;  /* 0x00000c00022b7812 */ /* 0x000fe400078efcff */
[----:B------:R-:W-:Y:S02]  /*4c40*/  LOP3.LUT R41, R13, 0x7f0, RZ, 0xc0, !PT ;  /* 0x000007f00d297812 */ /* 0x000fe400078ec0ff */
[----:B------:R-:W-:Y:S02]  /*4c50*/  LOP3.LUT R42, R42, 0xbf0, RZ, 0xc0, !PT ;  /* 0x00000bf02a2a7812 */ /* 0x000fe400078ec0ff */
[----:B------:R-:W-:-:S02]  /*4c60*/  LEA R13, R12, UR4, 0x2 ;  /* 0x000000040c0d7c11 */ /* 0x000fc4000f8e10ff */
[----:B------:R-:W-:Y:S01]  /*4c70*/  LOP3.LUT R44, R43, 0xff0, RZ, 0xc0, !PT ;  /* 0x00000ff02b2c7812 */ /* 0x000fe200078ec0ff */
[----:B------:R-:W-:Y:S01]  /*4c80*/  VIADD R41, R41, UR4 ;  /* 0x0000000429297c36 */ /* 0x000fe20008000000 */
[----:B------:R-:W-:Y:S01]  /*4c90*/  ISETP.NE.AND P5, PT, R146, RZ, PT ;  /* 0x000000ff9200720c */ /* 0x000fe20003fa5270 */
[----:B------:R-:W-:Y:S02]  /*4ca0*/  VIADD R43, R42, UR4 ;  /* 0x000000042a2b7c36 */ /* 0x000fe40008000000 */
[----:B------:R-:W-:Y:S01]  /*4cb0*/  IMAD R13, R2, 0x4, R13 ;  /* 0x00000004020d7824 */ /* 0x000fe200078e020d */
[----:B------:R-:W-:Y:S01]  /*4cc0*/  SEL R36, R36, 0x7, P1 ;  /* 0x0000000724247807 */ /* 0x000fe20000800000 */
[----:B------:R-:W-:Y:S01]  /*4cd0*/  VIADD R45, R44, UR4 ;  /* 0x000000042c2d7c36 */ /* 0x000fe20008000000 */
[----:B------:R-:W-:Y:S01]  /*4ce0*/  ISETP.NE.AND P1, PT, R136, RZ, PT ;  /* 0x000000ff8800720c */ /* 0x000fe20003f25270 */
[C---:B------:R-:W-:Y:S01]  /*4cf0*/  IMAD R41, R2.reuse, 0x4, R41 ;  /* 0x0000000402297824 */ /* 0x040fe200078e0229 */
[----:B------:R-:W-:Y:S01]  /*4d00*/  BAR.SYNC.DEFER_BLOCKING 0x0 ;  /* 0x0000000000007b1d */ /* 0x000fe20000010000 */
[----:B------:R-:W-:Y:S01]  /*4d10*/  SEL R25, R25, 0x8, P5 ;  /* 0x0000000819197807 */ /* 0x000fe20002800000 */
[C---:B------:R-:W-:Y:S01]  /*4d20*/  IMAD R43, R2.reuse, 0x4, R43 ;  /* 0x00000004022b7824 */ /* 0x040fe200078e022b */
[----:B------:R-:W-:Y:S01]  /*4d30*/  ISETP.NE.AND P4, PT, R149, RZ, PT ;  /* 0x000000ff9500720c */ /* 0x000fe20003f85270 */
[----:B------:R-:W-:Y:S01]  /*4d40*/  IMAD R42, R2, 0x4, R45 ;  /* 0x00000004022a7824 */ /* 0x000fe200078e022d */
[----:B------:R-:W-:-:S02]  /*4d50*/  ISETP.NE.AND P3, PT, R151, RZ, PT ;  /* 0x000000ff9700720c */ /* 0x000fc40003f65270 */
[----:B------:R-:W-:Y:S01]  /*4d60*/  ISETP.NE.AND P6, PT, R55, RZ, PT ;  /* 0x000000ff3700720c */ /* 0x000fe20003fc5270 */
[----:B------:R-:W-:Y:S01]  /*4d70*/  IMAD.HI R12, R14, 0x38e38e39, RZ ;  /* 0x38e38e390e0c7827 */ /* 0x000fe200078e02ff */
[----:B------:R-:W-:Y:S01]  /*4d80*/  ISETP.NE.AND P5, PT, R53, RZ, PT ;  /* 0x000000ff3500720c */ /* 0x000fe20003fa5270 */
[----:B------:R-:W-:Y:S01]  /*4d90*/  ULDC.64 UR4, c[0x0][0x220] ;  /* 0x0000880000047ab9 */ /* 0x000fe20000000a00 */
[----:B------:R-:W-:Y:S02]  /*4da0*/  SEL R33, R33, 0x8, P1 ;  /* 0x0000000821217807 */ /* 0x000fe40000800000 */
[----:B------:R-:W-:Y:S02]  /*4db0*/  SEL R24, R24, 0x8, P4 ;  /* 0x0000000818187807 */ /* 0x000fe40002000000 */
[----:B------:R-:W-:Y:S02]  /*4dc0*/  SEL R26, R26, 0x8, P3 ;  /* 0x000000081a1a7807 */ /* 0x000fe40001800000 */
[----:B------:R-:W-:-:S02]  /*4dd0*/  ISETP.NE.AND P1, PT, R47, RZ, PT ;  /* 0x000000ff2f00720c */ /* 0x000fc40003f25270 */
[----:B------:R-:W-:Y:S01]  /*4de0*/  ISETP.NE.AND P4, PT, R49, RZ, PT ;  /* 0x000000ff3100720c */ /* 0x000fe20003f85270 */
[----:B------:R-:W3:Y:S01]  /*4df0*/  LDS.128 R52, [R13] ;  /* 0x000000000d347984 */ /* 0x000ee20000000c00 */
[----:B------:R-:W-:-:S03]  /*4e00*/  ISETP.NE.AND P3, PT, R48, RZ, PT ;  /* 0x000000ff3000720c */ /* 0x000fc60003f65270 */
[----:B------:R-:W4:Y:S04]  /*4e10*/  LDS.128 R28, [R41+0x1000] ;  /* 0x00100000291c7984 */ /* 0x000f280000000c00 */
[----:B------:R-:W5:Y:S04]  /*4e20*/  LDS.128 R44, [R43+0x2000] ;  /* 0x002000002b2c7984 */ /* 0x000f680000000c00 */
[----:B------:R-:W2:Y:S01]  /*4e30*/  LDS.128 R48, [R42+0x3000] ;  /* 0x003000002a307984 */ /* 0x000ea20000000c00 */
[----:B------:R-:W-:Y:S02]  /*4e40*/  SEL R37, R37, 0x7, P2 ;  /* 0x0000000725257807 */ /* 0x000fe40001000000 */
[----:B------:R-:W-:-:S02]  /*4e50*/  ISETP.NE.AND P2, PT, R139, RZ, PT ;  /* 0x000000ff8b00720c */ /* 0x000fc40003f45270 */
[----:B------:R-:W-:Y:S02]  /*4e60*/  SHF.R.U32.HI R5, RZ, 0x1f, R12 ;  /* 0x0000001fff057819 */ /* 0x000fe4000001160c */
[----:B------:R-:W-:Y:S02]  /*4e70*/  SEL R32, R32, 0x8, P2 ;  /* 0x0000000820207807 */ /* 0x000fe40001000000 */
[----:B------:R-:W-:Y:S02]  /*4e80*/  ISETP.NE.AND P2, PT, R131, RZ, PT ;  /* 0x000000ff8300720c */ /* 0x000fe40003f45270 */
[----:B------:R-:W-:Y:S02]  /*4e90*/  SEL R35, R35, 0x8, P1 ;  /* 0x0000000823237807 */ /* 0x000fe40000800000 */
[----:B------:R-:W-:Y:S02]  /*4ea0*/  ISETP.GE.AND P1, PT, R14, 0x90, PT ;  /* 0x000000900e00780c */ /* 0x000fe40003f26270 */
[----:B------:R-:W-:-:S02]  /*4eb0*/  LOP3.LUT R2, R3, 0x40, RZ, 0xfc, !PT ;  /* 0x0000004003027812 */ /* 0x000fc400078efcff */
[----:B------:R-:W-:Y:S01]  /*4ec0*/  LEA.HI.SX32 R5, R12, R5, 0x1d ;  /* 0x000000050c057211 */ /* 0x000fe200078feaff */
[----:B------:R-:W-:Y:S01]  /*4ed0*/  IMAD R15, R0, 0x120, R15 ;  /* 0x00000120000f7824 */ /* 0x000fe200078e020f */
[----:B------:R-:W-:Y:S02]  /*4ee0*/  SEL R34, R34, 0x8, P2 ;  /* 0x0000000822227807 */ /* 0x000fe40001000000 */
[----:B------:R-:W-:Y:S01]  /*4ef0*/  ISETP.LT.AND P2, PT, R2, 0x120, !P1 ;  /* 0x000001200200780c */ /* 0x000fe20004f41270 */
[----:B------:R-:W-:Y:S01]  /*4f00*/  IMAD R14, R5, -0x24, R14 ;  /* 0xffffffdc050e7824 */ /* 0x000fe200078e020e */
[C---:B------:R-:W-:Y:S02]  /*4f10*/  LOP3.LUT R0, R3.reuse, 0x80, RZ, 0xfc, !PT ;  /* 0x0000008003007812 */ /* 0x040fe400078efcff */
[----:B------:R-:W-:Y:S01]  /*4f20*/  LOP3.LUT R2, R3, 0xc0, RZ, 0xfc, !PT ;  /* 0x000000c003027812 */ /* 0x000fe200078efcff */
[----:B------:R-:W-:Y:S01]  /*4f30*/  IMAD R14, R5, 0x6c00, R14 ;  /* 0x00006c00050e7824 */ /* 0x000fe200078e020e */
[----:B------:R-:W-:-:S02]  /*4f40*/  SEL R37, R37, 0x8, P3 ;  /* 0x0000000825257807 */ /* 0x000fc40001800000 */
[----:B------:R-:W-:Y:S02]  /*4f50*/  SEL R36, R36, 0x8, P4 ;  /* 0x0000000824247807 */ /* 0x000fe40002000000 */
[----:B------:R-:W-:Y:S02]  /*4f60*/  ISETP.LT.AND P3, PT, R0, 0x120, !P1 ;  /* 0x000001200000780c */ /* 0x000fe40004f61270 */
[----:B------:R-:W-:Y:S02]  /*4f70*/  ISETP.LT.AND P4, PT, R2, 0x120, !P1 ;  /* 0x000001200200780c */ /* 0x000fe40004f81270 */
[C---:B------:R-:W-:Y:S01]  /*4f80*/  ISETP.LT.AND P1, PT, R3.reuse, 0x120, !P1 ;  /* 0x000001200300780c */ /* 0x040fe20004f21270 */
[----:B------:R-:W-:-:S04]  /*4f90*/  IMAD R3, R3, 0x24, R14 ;  /* 0x0000002403037824 */ /* 0x000fc800078e020e */
[C---:B------:R-:W-:Y:S02]  /*4fa0*/  VIADD R5, R3.reuse, 0x900 ;  /* 0x0000090003057836 */ /* 0x040fe40000000000 */
[C---:B------:R-:W-:Y:S02]  /*4fb0*/  VIADD R7, R3.reuse, 0x1200 ;  /* 0x0000120003077836 */ /* 0x040fe40000000000 */
[C---:B--2---:R-:W-:Y:S02]  /*4fc0*/  VIADD R11, R3.reuse, 0x1b00 ;  /* 0x00001b00030b7836 */ /* 0x044fe40000000000 */
[----:B-1----:R-:W-:Y:S01]  /*4fd0*/  IMAD.WIDE R2, R3, 0x4, R8 ;  /* 0x0000000403027825 */ /* 0x002fe200078e0208 */
[----:B------:R-:W-:-:S03]  /*4fe0*/  SEL R38, R38, 0x8, P5 ;  /* 0x0000000826267807 */ /* 0x000fc60002800000 */
[--C-:B------:R-:W-:Y:S01]  /*4ff0*/  IMAD.WIDE R4, R5, 0x4, R8.reuse ;  /* 0x0000000405047825 */ /* 0x100fe200078e0208 */
[----:B------:R-:W-:Y:S01]  /*5000*/  SEL R39, R39, 0x8, P6 ;  /* 0x0000000827277807 */ /* 0x000fe20003000000 */
[----:B---3--:R1:W-:Y:S02]  /*5010*/  @P1 STG.E.128 desc[UR6][R2.64], R52 ;  /* 0x0000003402001986 */ /* 0x0083e4000c101d06 */
[----:B------:R-:W-:Y:S01]  /*5020*/  IMAD.WIDE R6, R7, 0x4, R8 ;  /* 0x0000000407067825 */ /* 0x000fe200078e0208 */
[----:B------:R-:W-:-:S03]  /*5030*/  IADD3 R10, P1, R15, UR4, RZ ;  /* 0x000000040f0a7c10 */ /* 0x000fc6000ff3e0ff */
[----:B------:R-:W-:Y:S01]  /*5040*/  IMAD.WIDE R8, R11, 0x4, R8 ;  /* 0x000000040b087825 */ /* 0x000fe200078e0208 */
[----:B------:R-:W-:Y:S01]  /*5050*/  PRMT R23, R23, 0x3340, R22 ;  /* 0x0000334017177816 */ /* 0x000fe20000000016 */
[----:B----4-:R1:W-:Y:S01]  /*5060*/  @P2 STG.E.128 desc[UR6][R4.64], R28 ;  /* 0x0000001c04002986 */ /* 0x0103e2000c101d06 */
[----:B------:R-:W-:Y:S02]  /*5070*/  PRMT R20, R21, 0x3340, R20 ;  /* 0x0000334015147816 */ /* 0x000fe40000000014 */
[----:B------:R-:W-:Y:S01]  /*5080*/  PRMT R25, R25, 0x3340, R24 ;  /* 0x0000334019197816 */ /* 0x000fe20000000018 */
[----:B-----5:R1:W-:Y:S01]  /*5090*/  @P3 STG.E.128 desc[UR6][R6.64], R44 ;  /* 0x0000002c06003986 */ /* 0x0203e2000c101d06 */
[----:B------:R-:W-:Y:S02]  /*50a0*/  PRMT R26, R26, 0x3340, R27 ;  /* 0x000033401a1a7816 */ /* 0x000fe4000000001b */
[----:B------:R-:W-:Y:S01]  /*50b0*/  PRMT R33, R33, 0x3340, R32 ;  /* 0x0000334021217816 */ /* 0x000fe20000000020 */
[----:B0-----:R1:W-:Y:S01]  /*50c0*/  @P4 STG.E.128 desc[UR6][R8.64], R48 ;  /* 0x0000003008004986 */ /* 0x0013e2000c101d06 */
[----:B------:R-:W-:-:S02]  /*50d0*/  PRMT R34, R35, 0x3340, R34 ;  /* 0x0000334023227816 */ /* 0x000fc40000000022 */
[----:B------:R-:W-:Y:S02]  /*50e0*/  PRMT R37, R37, 0x3340, R36 ;  /* 0x0000334025257816 */ /* 0x000fe40000000024 */
[----:B------:R-:W-:Y:S02]  /*50f0*/  PRMT R38, R38, 0x3340, R39 ;  /* 0x0000334026267816 */ /* 0x000fe40000000027 */
[----:B------:R-:W-:Y:S02]  /*5100*/  LEA.HI.X.SX32 R11, R15, UR5, 0x1, P1 ;  /* 0x000000050f0b7c11 */ /* 0x000fe400088f0eff */
[----:B------:R-:W-:Y:S02]  /*5110*/  PRMT R20, R23, 0x5410, R20 ;  /* 0x0000541017147816 */ /* 0x000fe40000000014 */
[----:B------:R-:W-:Y:S02]  /*5120*/  PRMT R21, R25, 0x5410, R26 ;  /* 0x0000541019157816 */ /* 0x000fe4000000001a */
[----:B------:R-:W-:-:S02]  /*5130*/  PRMT R22, R33, 0x5410, R34 ;  /* 0x0000541021167816 */ /* 0x000fc40000000022 */
[----:B------:R-:W-:Y:S01]  /*5140*/  PRMT R23, R37, 0x5410, R38 ;  /* 0x0000541025177816 */ /* 0x000fe20000000026 */
[----:B------:R-:W-:Y:S06]  /*5150*/  @!P0 EXIT ;  /* 0x000000000000894d */ /* 0x000fec0003800000 */
[----:B------:R-:W-:Y:S01]  /*5160*/  STG.E.128 desc[UR6][R10.64], R20 ;  /* 0x000000140a007986 */ /* 0x000fe2000c101d06 */
[----:B------:R-:W-:Y:S05]  /*5170*/  EXIT ;  /* 0x000000000000794d */ /* 0x000fea0003800000 */
.L_x_0:
[----:B------:R-:W-:-:S00]  /*5180*/  BRA `(.L_x_0) ;  /* 0xfffffffc00fc7947 */ /* 0x000fc0000383ffff */
[----:B------:R-:W-:-:S00]  /*5190*/  NOP ;  /* 0x0000000000007918 */ /* 0x000fc00000000000 */
        /* <DEDUP_REMOVED lines=14> */
.L_x_1:


//--------------------- .nv.shared.triton_poi_fused_max_pool2d_with_indices_33 --------------------------
	.section	.nv.shared.triton_poi_fused_max_pool2d_with_indices_33,"aw",@nobits
	.sectionflags	@""
	.align	16
	.zero		1024


//--------------------- .nv.constant0.triton_poi_fused_max_pool2d_with_indices_33 --------------------------
	.section	.nv.constant0.triton_poi_fused_max_pool2d_with_indices_33,"a",@progbits
	.sectionflags	@""
	.align	4
.nv.constant0.triton_poi_fused_max_pool2d_with_indices_33:
	.zero		560
